//
// Generated by NVIDIA NVVM Compiler
//
// Compiler Build ID: CL-36424714
// Cuda compilation tools, release 13.0, V13.0.88
// Based on NVVM 20.0.0
//

.version 9.0
.target sm_100
.address_size 64

	// .globl	_Z18Householder_step_0Pdi

.visible .entry _Z18Householder_step_0Pdi(
	.param .u64 .ptr .align 1 _Z18Householder_step_0Pdi_param_0,
	.param .u32 _Z18Householder_step_0Pdi_param_1
)
{
	.reg .pred 	%p<11>;
	.reg .b32 	%r<32>;
	.reg .b64 	%rd<41>;

	ld.param.u64 	%rd5, [_Z18Householder_step_0Pdi_param_0];
	ld.param.u32 	%r15, [_Z18Householder_step_0Pdi_param_1];
	cvta.to.global.u64 	%rd1, %rd5;
	mov.u32 	%r16, %tid.x;
	mov.u32 	%r17, %ctaid.x;
	mov.u32 	%r18, %ntid.x;
	mad.lo.s32 	%r1, %r17, %r18, %r16;
	setp.ge.s32 	%p1, %r1, %r15;
	@%p1 bra 	$L__BB0_14;
	setp.lt.s32 	%p2, %r15, 1;
	@%p2 bra 	$L__BB0_13;
	and.b32  	%r2, %r15, 7;
	setp.lt.u32 	%p3, %r15, 8;
	mov.b32 	%r30, 0;
	@%p3 bra 	$L__BB0_5;
	and.b32  	%r30, %r15, 2147483640;
	neg.s32 	%r28, %r30;
	mul.wide.u32 	%rd6, %r15, 16;
	add.s64 	%rd2, %rd1, %rd6;
	mul.wide.u32 	%rd7, %r15, 40;
	add.s64 	%rd3, %rd1, %rd7;
	mul.wide.u32 	%rd8, %r15, 48;
	add.s64 	%rd4, %rd1, %rd8;
	mul.wide.u32 	%rd10, %r15, 8;
	mul.wide.u32 	%rd14, %r15, 24;
	shl.b32 	%r21, %r15, 3;
	mov.u32 	%r27, %r1;
$L__BB0_4:
	.pragma "nounroll";
	mul.wide.s32 	%rd9, %r27, 8;
	add.s64 	%rd11, %rd1, %rd9;
	add.s64 	%rd12, %rd11, %rd10;
	add.s64 	%rd13, %rd2, %rd9;
	add.s64 	%rd15, %rd11, %rd14;
	mul.wide.u32 	%rd16, %r15, 32;
	add.s64 	%rd17, %rd11, %rd16;
	add.s64 	%rd18, %rd3, %rd9;
	add.s64 	%rd19, %rd4, %rd9;
	mul.wide.u32 	%rd20, %r15, 56;
	add.s64 	%rd21, %rd11, %rd20;
	mov.b64 	%rd22, 0;
	st.global.u64 	[%rd11], %rd22;
	st.global.u64 	[%rd12], %rd22;
	st.global.u64 	[%rd13], %rd22;
	st.global.u64 	[%rd15], %rd22;
	st.global.u64 	[%rd17], %rd22;
	st.global.u64 	[%rd18], %rd22;
	st.global.u64 	[%rd19], %rd22;
	st.global.u64 	[%rd21], %rd22;
	add.s32 	%r28, %r28, 8;
	add.s32 	%r27, %r27, %r21;
	setp.ne.s32 	%p4, %r28, 0;
	@%p4 bra 	$L__BB0_4;
$L__BB0_5:
	setp.eq.s32 	%p5, %r2, 0;
	@%p5 bra 	$L__BB0_13;
	and.b32  	%r10, %r15, 3;
	setp.lt.u32 	%p6, %r2, 4;
	@%p6 bra 	$L__BB0_8;
	mad.lo.s32 	%r22, %r30, %r15, %r1;
	mul.wide.s32 	%rd23, %r22, 8;
	add.s64 	%rd24, %rd1, %rd23;
	mov.b64 	%rd25, 0;
	st.global.u64 	[%rd24], %rd25;
	mul.wide.u32 	%rd26, %r15, 8;
	add.s64 	%rd27, %rd24, %rd26;
	st.global.u64 	[%rd27], %rd25;
	add.s64 	%rd28, %rd27, %rd26;
	st.global.u64 	[%rd28], %rd25;
	add.s64 	%rd29, %rd28, %rd26;
	st.global.u64 	[%rd29], %rd25;
	add.s32 	%r30, %r30, 4;
$L__BB0_8:
	setp.eq.s32 	%p7, %r10, 0;
	@%p7 bra 	$L__BB0_13;
	setp.eq.s32 	%p8, %r10, 1;
	@%p8 bra 	$L__BB0_11;
	mad.lo.s32 	%r23, %r30, %r15, %r1;
	mul.wide.s32 	%rd30, %r23, 8;
	add.s64 	%rd31, %rd1, %rd30;
	mov.b64 	%rd32, 0;
	st.global.u64 	[%rd31], %rd32;
	mul.wide.u32 	%rd33, %r15, 8;
	add.s64 	%rd34, %rd31, %rd33;
	st.global.u64 	[%rd34], %rd32;
	add.s32 	%r30, %r30, 2;
$L__BB0_11:
	and.b32  	%r24, %r15, 1;
	setp.eq.b32 	%p9, %r24, 1;
	not.pred 	%p10, %p9;
	@%p10 bra 	$L__BB0_13;
	mad.lo.s32 	%r25, %r30, %r15, %r1;
	mul.wide.s32 	%rd35, %r25, 8;
	add.s64 	%rd36, %rd1, %rd35;
	mov.b64 	%rd37, 0;
	st.global.u64 	[%rd36], %rd37;
$L__BB0_13:
	mad.lo.s32 	%r26, %r15, %r1, %r1;
	mul.wide.s32 	%rd38, %r26, 8;
	add.s64 	%rd39, %rd1, %rd38;
	mov.b64 	%rd40, 4607182418800017408;
	st.global.u64 	[%rd39], %rd40;
$L__BB0_14:
	ret;

}
	// .globl	_Z18Householder_step_1PdS_S_ii
.visible .entry _Z18Householder_step_1PdS_S_ii(
	.param .u64 .ptr .align 1 _Z18Householder_step_1PdS_S_ii_param_0,
	.param .u64 .ptr .align 1 _Z18Householder_step_1PdS_S_ii_param_1,
	.param .u64 .ptr .align 1 _Z18Householder_step_1PdS_S_ii_param_2,
	.param .u32 _Z18Householder_step_1PdS_S_ii_param_3,
	.param .u32 _Z18Householder_step_1PdS_S_ii_param_4
)
{
	.reg .pred 	%p<3>;
	.reg .b32 	%r<8>;
	.reg .b64 	%rd<16>;
	.reg .b64 	%fd<3>;

	ld.param.u64 	%rd3, [_Z18Householder_step_1PdS_S_ii_param_0];
	ld.param.u64 	%rd4, [_Z18Householder_step_1PdS_S_ii_param_1];
	ld.param.u64 	%rd5, [_Z18Householder_step_1PdS_S_ii_param_2];
	ld.param.u32 	%r2, [_Z18Householder_step_1PdS_S_ii_param_3];
	ld.param.u32 	%r3, [_Z18Householder_step_1PdS_S_ii_param_4];
	cvta.to.global.u64 	%rd1, %rd5;
	cvta.to.global.u64 	%rd2, %rd4;
	mov.u32 	%r4, %tid.x;
	mov.u32 	%r5, %ctaid.x;
	mov.u32 	%r6, %ntid.x;
	mad.lo.s32 	%r1, %r5, %r6, %r4;
	setp.ge.s32 	%p1, %r1, %r2;
	@%p1 bra 	$L__BB1_4;
	setp.ge.s32 	%p2, %r1, %r3;
	@%p2 bra 	$L__BB1_3;
	mad.lo.s32 	%r7, %r3, %r2, %r1;
	cvta.to.global.u64 	%rd10, %rd3;
	mul.wide.s32 	%rd11, %r7, 8;
	add.s64 	%rd12, %rd10, %rd11;
	ld.global.f64 	%fd1, [%rd12];
	mul.wide.s32 	%rd13, %r1, 8;
	add.s64 	%rd14, %rd2, %rd13;
	st.global.f64 	[%rd14], %fd1;
	mul.f64 	%fd2, %fd1, %fd1;
	add.s64 	%rd15, %rd1, %rd13;
	st.global.f64 	[%rd15], %fd2;
	bra.uni 	$L__BB1_4;
$L__BB1_3:
	mul.wide.s32 	%rd6, %r1, 8;
	add.s64 	%rd7, %rd2, %rd6;
	mov.b64 	%rd8, 0;
	st.global.u64 	[%rd7], %rd8;
	add.s64 	%rd9, %rd1, %rd6;
	st.global.u64 	[%rd9], %rd8;
$L__BB1_4:
	ret;

}
	// .globl	_Z18Householder_step_2PdS_S_S_S_dii
.visible .entry _Z18Householder_step_2PdS_S_S_S_dii(
	.param .u64 .ptr .align 1 _Z18Householder_step_2PdS_S_S_S_dii_param_0,
	.param .u64 .ptr .align 1 _Z18Householder_step_2PdS_S_S_S_dii_param_1,
	.param .u64 .ptr .align 1 _Z18Householder_step_2PdS_S_S_S_dii_param_2,
	.param .u64 .ptr .align 1 _Z18Householder_step_2PdS_S_S_S_dii_param_3,
	.param .u64 .ptr .align 1 _Z18Householder_step_2PdS_S_S_S_dii_param_4,
	.param .f64 _Z18Householder_step_2PdS_S_S_S_dii_param_5,
	.param .u32 _Z18Householder_step_2PdS_S_S_S_dii_param_6,
	.param .u32 _Z18Householder_step_2PdS_S_S_S_dii_param_7
)
{
	.reg .pred 	%p<29>;
	.reg .b32 	%r<80>;
	.reg .b64 	%rd<72>;
	.reg .b64 	%fd<275>;

	ld.param.u64 	%rd17, [_Z18Householder_step_2PdS_S_S_S_dii_param_0];
	ld.param.u64 	%rd18, [_Z18Householder_step_2PdS_S_S_S_dii_param_1];
	ld.param.u64 	%rd19, [_Z18Householder_step_2PdS_S_S_S_dii_param_2];
	ld.param.u64 	%rd16, [_Z18Householder_step_2PdS_S_S_S_dii_param_4];
	ld.param.f64 	%fd25, [_Z18Householder_step_2PdS_S_S_S_dii_param_5];
	ld.param.u32 	%r44, [_Z18Householder_step_2PdS_S_S_S_dii_param_6];
	ld.param.u32 	%r45, [_Z18Householder_step_2PdS_S_S_S_dii_param_7];
	cvta.to.global.u64 	%rd1, %rd17;
	cvta.to.global.u64 	%rd2, %rd19;
	cvta.to.global.u64 	%rd3, %rd18;
	mov.u32 	%r46, %tid.x;
	mov.u32 	%r47, %ctaid.x;
	mov.u32 	%r48, %ntid.x;
	mad.lo.s32 	%r1, %r47, %r48, %r46;
	setp.ge.s32 	%p1, %r1, %r44;
	@%p1 bra 	$L__BB2_39;
	setp.lt.s32 	%p2, %r45, 1;
	mov.f64 	%fd266, 0d0000000000000000;
	@%p2 bra 	$L__BB2_13;
	mul.lo.s32 	%r2, %r44, %r1;
	and.b32  	%r3, %r45, 7;
	setp.lt.u32 	%p3, %r45, 8;
	mov.f64 	%fd266, 0d0000000000000000;
	mov.b32 	%r68, 0;
	@%p3 bra 	$L__BB2_5;
	and.b32  	%r68, %r45, 2147483640;
	neg.s32 	%r66, %r68;
	add.s64 	%rd69, %rd2, 32;
	mov.f64 	%fd266, 0d0000000000000000;
	mov.u32 	%r65, %r2;
$L__BB2_4:
	.pragma "nounroll";
	mul.wide.s32 	%rd20, %r65, 8;
	add.s64 	%rd21, %rd1, %rd20;
	ld.global.f64 	%fd30, [%rd21];
	ld.global.f64 	%fd31, [%rd69+-32];
	mul.f64 	%fd32, %fd30, %fd31;
	div.rn.f64 	%fd33, %fd32, %fd25;
	add.f64 	%fd34, %fd266, %fd33;
	ld.global.f64 	%fd35, [%rd21+8];
	ld.global.f64 	%fd36, [%rd69+-24];
	mul.f64 	%fd37, %fd35, %fd36;
	div.rn.f64 	%fd38, %fd37, %fd25;
	add.f64 	%fd39, %fd34, %fd38;
	ld.global.f64 	%fd40, [%rd21+16];
	ld.global.f64 	%fd41, [%rd69+-16];
	mul.f64 	%fd42, %fd40, %fd41;
	div.rn.f64 	%fd43, %fd42, %fd25;
	add.f64 	%fd44, %fd39, %fd43;
	ld.global.f64 	%fd45, [%rd21+24];
	ld.global.f64 	%fd46, [%rd69+-8];
	mul.f64 	%fd47, %fd45, %fd46;
	div.rn.f64 	%fd48, %fd47, %fd25;
	add.f64 	%fd49, %fd44, %fd48;
	ld.global.f64 	%fd50, [%rd21+32];
	ld.global.f64 	%fd51, [%rd69];
	mul.f64 	%fd52, %fd50, %fd51;
	div.rn.f64 	%fd53, %fd52, %fd25;
	add.f64 	%fd54, %fd49, %fd53;
	ld.global.f64 	%fd55, [%rd21+40];
	ld.global.f64 	%fd56, [%rd69+8];
	mul.f64 	%fd57, %fd55, %fd56;
	div.rn.f64 	%fd58, %fd57, %fd25;
	add.f64 	%fd59, %fd54, %fd58;
	ld.global.f64 	%fd60, [%rd21+48];
	ld.global.f64 	%fd61, [%rd69+16];
	mul.f64 	%fd62, %fd60, %fd61;
	div.rn.f64 	%fd63, %fd62, %fd25;
	add.f64 	%fd64, %fd59, %fd63;
	ld.global.f64 	%fd65, [%rd21+56];
	ld.global.f64 	%fd66, [%rd69+24];
	mul.f64 	%fd67, %fd65, %fd66;
	div.rn.f64 	%fd68, %fd67, %fd25;
	add.f64 	%fd266, %fd64, %fd68;
	add.s32 	%r66, %r66, 8;
	add.s32 	%r65, %r65, 8;
	add.s64 	%rd69, %rd69, 64;
	setp.ne.s32 	%p4, %r66, 0;
	@%p4 bra 	$L__BB2_4;
$L__BB2_5:
	setp.eq.s32 	%p5, %r3, 0;
	@%p5 bra 	$L__BB2_13;
	and.b32  	%r11, %r45, 3;
	setp.lt.u32 	%p6, %r3, 4;
	@%p6 bra 	$L__BB2_8;
	add.s32 	%r50, %r68, %r2;
	mul.wide.s32 	%rd22, %r50, 8;
	add.s64 	%rd23, %rd1, %rd22;
	ld.global.f64 	%fd70, [%rd23];
	mul.wide.u32 	%rd24, %r68, 8;
	add.s64 	%rd25, %rd2, %rd24;
	ld.global.f64 	%fd71, [%rd25];
	mul.f64 	%fd72, %fd70, %fd71;
	div.rn.f64 	%fd73, %fd72, %fd25;
	add.f64 	%fd74, %fd266, %fd73;
	ld.global.f64 	%fd75, [%rd23+8];
	ld.global.f64 	%fd76, [%rd25+8];
	mul.f64 	%fd77, %fd75, %fd76;
	div.rn.f64 	%fd78, %fd77, %fd25;
	add.f64 	%fd79, %fd74, %fd78;
	ld.global.f64 	%fd80, [%rd23+16];
	ld.global.f64 	%fd81, [%rd25+16];
	mul.f64 	%fd82, %fd80, %fd81;
	div.rn.f64 	%fd83, %fd82, %fd25;
	add.f64 	%fd84, %fd79, %fd83;
	ld.global.f64 	%fd85, [%rd23+24];
	ld.global.f64 	%fd86, [%rd25+24];
	mul.f64 	%fd87, %fd85, %fd86;
	div.rn.f64 	%fd88, %fd87, %fd25;
	add.f64 	%fd266, %fd84, %fd88;
	add.s32 	%r68, %r68, 4;
$L__BB2_8:
	setp.eq.s32 	%p7, %r11, 0;
	@%p7 bra 	$L__BB2_13;
	setp.eq.s32 	%p8, %r11, 1;
	@%p8 bra 	$L__BB2_11;
	add.s32 	%r51, %r68, %r2;
	mul.wide.s32 	%rd26, %r51, 8;
	add.s64 	%rd27, %rd1, %rd26;
	ld.global.f64 	%fd90, [%rd27];
	mul.wide.u32 	%rd28, %r68, 8;
	add.s64 	%rd29, %rd2, %rd28;
	ld.global.f64 	%fd91, [%rd29];
	mul.f64 	%fd92, %fd90, %fd91;
	div.rn.f64 	%fd93, %fd92, %fd25;
	add.f64 	%fd94, %fd266, %fd93;
	ld.global.f64 	%fd95, [%rd27+8];
	ld.global.f64 	%fd96, [%rd29+8];
	mul.f64 	%fd97, %fd95, %fd96;
	div.rn.f64 	%fd98, %fd97, %fd25;
	add.f64 	%fd266, %fd94, %fd98;
	add.s32 	%r68, %r68, 2;
$L__BB2_11:
	and.b32  	%r52, %r45, 1;
	setp.eq.b32 	%p9, %r52, 1;
	not.pred 	%p10, %p9;
	@%p10 bra 	$L__BB2_13;
	add.s32 	%r53, %r68, %r2;
	mul.wide.s32 	%rd30, %r53, 8;
	add.s64 	%rd31, %rd1, %rd30;
	ld.global.f64 	%fd99, [%rd31];
	mul.wide.u32 	%rd32, %r68, 8;
	add.s64 	%rd33, %rd2, %rd32;
	ld.global.f64 	%fd100, [%rd33];
	mul.f64 	%fd101, %fd99, %fd100;
	div.rn.f64 	%fd102, %fd101, %fd25;
	add.f64 	%fd266, %fd266, %fd102;
$L__BB2_13:
	setp.lt.s32 	%p11, %r45, 1;
	cvta.to.global.u64 	%rd34, %rd16;
	mul.wide.s32 	%rd35, %r1, 8;
	add.s64 	%rd7, %rd34, %rd35;
	st.global.f64 	[%rd7], %fd266;
	bar.sync 	0;
	@%p11 bra 	$L__BB2_25;
	mul.lo.s32 	%r16, %r44, %r1;
	and.b32  	%r17, %r45, 7;
	setp.lt.u32 	%p12, %r45, 8;
	mov.b32 	%r73, 0;
	@%p12 bra 	$L__BB2_17;
	and.b32  	%r73, %r45, 2147483640;
	neg.s32 	%r71, %r73;
	add.s64 	%rd70, %rd2, 32;
	mov.u32 	%r70, %r16;
$L__BB2_16:
	.pragma "nounroll";
	mul.wide.s32 	%rd36, %r70, 8;
	add.s64 	%rd37, %rd1, %rd36;
	ld.global.f64 	%fd103, [%rd37];
	ld.global.f64 	%fd104, [%rd7];
	ld.global.f64 	%fd105, [%rd70+-32];
	mul.f64 	%fd106, %fd104, %fd105;
	sub.f64 	%fd107, %fd103, %fd106;
	st.global.f64 	[%rd37], %fd107;
	ld.global.f64 	%fd108, [%rd37+8];
	ld.global.f64 	%fd109, [%rd7];
	ld.global.f64 	%fd110, [%rd70+-24];
	mul.f64 	%fd111, %fd109, %fd110;
	sub.f64 	%fd112, %fd108, %fd111;
	st.global.f64 	[%rd37+8], %fd112;
	ld.global.f64 	%fd113, [%rd37+16];
	ld.global.f64 	%fd114, [%rd7];
	ld.global.f64 	%fd115, [%rd70+-16];
	mul.f64 	%fd116, %fd114, %fd115;
	sub.f64 	%fd117, %fd113, %fd116;
	st.global.f64 	[%rd37+16], %fd117;
	ld.global.f64 	%fd118, [%rd37+24];
	ld.global.f64 	%fd119, [%rd7];
	ld.global.f64 	%fd120, [%rd70+-8];
	mul.f64 	%fd121, %fd119, %fd120;
	sub.f64 	%fd122, %fd118, %fd121;
	st.global.f64 	[%rd37+24], %fd122;
	ld.global.f64 	%fd123, [%rd37+32];
	ld.global.f64 	%fd124, [%rd7];
	ld.global.f64 	%fd125, [%rd70];
	mul.f64 	%fd126, %fd124, %fd125;
	sub.f64 	%fd127, %fd123, %fd126;
	st.global.f64 	[%rd37+32], %fd127;
	ld.global.f64 	%fd128, [%rd37+40];
	ld.global.f64 	%fd129, [%rd7];
	ld.global.f64 	%fd130, [%rd70+8];
	mul.f64 	%fd131, %fd129, %fd130;
	sub.f64 	%fd132, %fd128, %fd131;
	st.global.f64 	[%rd37+40], %fd132;
	ld.global.f64 	%fd133, [%rd37+48];
	ld.global.f64 	%fd134, [%rd7];
	ld.global.f64 	%fd135, [%rd70+16];
	mul.f64 	%fd136, %fd134, %fd135;
	sub.f64 	%fd137, %fd133, %fd136;
	st.global.f64 	[%rd37+48], %fd137;
	ld.global.f64 	%fd138, [%rd37+56];
	ld.global.f64 	%fd139, [%rd7];
	ld.global.f64 	%fd140, [%rd70+24];
	mul.f64 	%fd141, %fd139, %fd140;
	sub.f64 	%fd142, %fd138, %fd141;
	st.global.f64 	[%rd37+56], %fd142;
	add.s32 	%r71, %r71, 8;
	add.s32 	%r70, %r70, 8;
	add.s64 	%rd70, %rd70, 64;
	setp.ne.s32 	%p13, %r71, 0;
	@%p13 bra 	$L__BB2_16;
$L__BB2_17:
	setp.eq.s32 	%p14, %r17, 0;
	@%p14 bra 	$L__BB2_25;
	and.b32  	%r25, %r45, 3;
	setp.lt.u32 	%p15, %r17, 4;
	@%p15 bra 	$L__BB2_20;
	add.s32 	%r55, %r73, %r16;
	mul.wide.s32 	%rd38, %r55, 8;
	add.s64 	%rd39, %rd1, %rd38;
	ld.global.f64 	%fd143, [%rd39];
	ld.global.f64 	%fd144, [%rd7];
	mul.wide.u32 	%rd40, %r73, 8;
	add.s64 	%rd41, %rd2, %rd40;
	ld.global.f64 	%fd145, [%rd41];
	mul.f64 	%fd146, %fd144, %fd145;
	sub.f64 	%fd147, %fd143, %fd146;
	st.global.f64 	[%rd39], %fd147;
	ld.global.f64 	%fd148, [%rd39+8];
	ld.global.f64 	%fd149, [%rd7];
	ld.global.f64 	%fd150, [%rd41+8];
	mul.f64 	%fd151, %fd149, %fd150;
	sub.f64 	%fd152, %fd148, %fd151;
	st.global.f64 	[%rd39+8], %fd152;
	ld.global.f64 	%fd153, [%rd39+16];
	ld.global.f64 	%fd154, [%rd7];
	ld.global.f64 	%fd155, [%rd41+16];
	mul.f64 	%fd156, %fd154, %fd155;
	sub.f64 	%fd157, %fd153, %fd156;
	st.global.f64 	[%rd39+16], %fd157;
	ld.global.f64 	%fd158, [%rd39+24];
	ld.global.f64 	%fd159, [%rd7];
	ld.global.f64 	%fd160, [%rd41+24];
	mul.f64 	%fd161, %fd159, %fd160;
	sub.f64 	%fd162, %fd158, %fd161;
	st.global.f64 	[%rd39+24], %fd162;
	add.s32 	%r73, %r73, 4;
$L__BB2_20:
	setp.eq.s32 	%p16, %r25, 0;
	@%p16 bra 	$L__BB2_25;
	setp.eq.s32 	%p17, %r25, 1;
	@%p17 bra 	$L__BB2_23;
	add.s32 	%r56, %r73, %r16;
	mul.wide.s32 	%rd42, %r56, 8;
	add.s64 	%rd43, %rd1, %rd42;
	ld.global.f64 	%fd163, [%rd43];
	ld.global.f64 	%fd164, [%rd7];
	mul.wide.u32 	%rd44, %r73, 8;
	add.s64 	%rd45, %rd2, %rd44;
	ld.global.f64 	%fd165, [%rd45];
	mul.f64 	%fd166, %fd164, %fd165;
	sub.f64 	%fd167, %fd163, %fd166;
	st.global.f64 	[%rd43], %fd167;
	ld.global.f64 	%fd168, [%rd43+8];
	ld.global.f64 	%fd169, [%rd7];
	ld.global.f64 	%fd170, [%rd45+8];
	mul.f64 	%fd171, %fd169, %fd170;
	sub.f64 	%fd172, %fd168, %fd171;
	st.global.f64 	[%rd43+8], %fd172;
	add.s32 	%r73, %r73, 2;
$L__BB2_23:
	and.b32  	%r57, %r45, 1;
	setp.eq.b32 	%p18, %r57, 1;
	not.pred 	%p19, %p18;
	@%p19 bra 	$L__BB2_25;
	add.s32 	%r58, %r73, %r16;
	mul.wide.s32 	%rd46, %r58, 8;
	add.s64 	%rd47, %rd1, %rd46;
	ld.global.f64 	%fd173, [%rd47];
	ld.global.f64 	%fd174, [%rd7];
	mul.wide.u32 	%rd48, %r73, 8;
	add.s64 	%rd49, %rd2, %rd48;
	ld.global.f64 	%fd175, [%rd49];
	mul.f64 	%fd176, %fd174, %fd175;
	sub.f64 	%fd177, %fd173, %fd176;
	st.global.f64 	[%rd47], %fd177;
$L__BB2_25:
	bar.sync 	0;
	setp.gt.s32 	%p20, %r1, %r45;
	@%p20 bra 	$L__BB2_39;
	setp.lt.s32 	%p21, %r45, 0;
	mov.f64 	%fd274, 0d0000000000000000;
	@%p21 bra 	$L__BB2_38;
	mul.lo.s32 	%r30, %r44, %r1;
	add.s32 	%r31, %r45, 1;
	and.b32  	%r32, %r31, 7;
	setp.lt.u32 	%p22, %r45, 7;
	mov.f64 	%fd274, 0d0000000000000000;
	mov.b32 	%r78, 0;
	@%p22 bra 	$L__BB2_30;
	and.b32  	%r78, %r31, -8;
	neg.s32 	%r76, %r78;
	add.s64 	%rd11, %rd3, 32;
	add.s64 	%rd71, %rd2, 32;
	mov.f64 	%fd274, 0d0000000000000000;
	mov.u32 	%r75, %r30;
$L__BB2_29:
	.pragma "nounroll";
	mul.wide.s32 	%rd50, %r75, 8;
	add.s64 	%rd51, %rd11, %rd50;
	ld.global.f64 	%fd182, [%rd51+-32];
	ld.global.f64 	%fd183, [%rd71+-32];
	mul.f64 	%fd184, %fd182, %fd183;
	div.rn.f64 	%fd185, %fd184, %fd25;
	add.f64 	%fd186, %fd274, %fd185;
	ld.global.f64 	%fd187, [%rd51+-24];
	ld.global.f64 	%fd188, [%rd71+-24];
	mul.f64 	%fd189, %fd187, %fd188;
	div.rn.f64 	%fd190, %fd189, %fd25;
	add.f64 	%fd191, %fd186, %fd190;
	ld.global.f64 	%fd192, [%rd51+-16];
	ld.global.f64 	%fd193, [%rd71+-16];
	mul.f64 	%fd194, %fd192, %fd193;
	div.rn.f64 	%fd195, %fd194, %fd25;
	add.f64 	%fd196, %fd191, %fd195;
	ld.global.f64 	%fd197, [%rd51+-8];
	ld.global.f64 	%fd198, [%rd71+-8];
	mul.f64 	%fd199, %fd197, %fd198;
	div.rn.f64 	%fd200, %fd199, %fd25;
	add.f64 	%fd201, %fd196, %fd200;
	ld.global.f64 	%fd202, [%rd51];
	ld.global.f64 	%fd203, [%rd71];
	mul.f64 	%fd204, %fd202, %fd203;
	div.rn.f64 	%fd205, %fd204, %fd25;
	add.f64 	%fd206, %fd201, %fd205;
	ld.global.f64 	%fd207, [%rd51+8];
	ld.global.f64 	%fd208, [%rd71+8];
	mul.f64 	%fd209, %fd207, %fd208;
	div.rn.f64 	%fd210, %fd209, %fd25;
	add.f64 	%fd211, %fd206, %fd210;
	ld.global.f64 	%fd212, [%rd51+16];
	ld.global.f64 	%fd213, [%rd71+16];
	mul.f64 	%fd214, %fd212, %fd213;
	div.rn.f64 	%fd215, %fd214, %fd25;
	add.f64 	%fd216, %fd211, %fd215;
	ld.global.f64 	%fd217, [%rd51+24];
	ld.global.f64 	%fd218, [%rd71+24];
	mul.f64 	%fd219, %fd217, %fd218;
	div.rn.f64 	%fd220, %fd219, %fd25;
	add.f64 	%fd274, %fd216, %fd220;
	add.s32 	%r76, %r76, 8;
	add.s32 	%r75, %r75, 8;
	add.s64 	%rd71, %rd71, 64;
	setp.ne.s32 	%p23, %r76, 0;
	@%p23 bra 	$L__BB2_29;
$L__BB2_30:
	setp.eq.s32 	%p24, %r32, 0;
	@%p24 bra 	$L__BB2_38;
	setp.lt.u32 	%p25, %r32, 4;
	@%p25 bra 	$L__BB2_33;
	add.s32 	%r60, %r78, %r30;
	mul.wide.s32 	%rd52, %r60, 8;
	add.s64 	%rd53, %rd3, %rd52;
	ld.global.f64 	%fd222, [%rd53];
	mul.wide.u32 	%rd54, %r78, 8;
	add.s64 	%rd55, %rd2, %rd54;
	ld.global.f64 	%fd223, [%rd55];
	mul.f64 	%fd224, %fd222, %fd223;
	div.rn.f64 	%fd225, %fd224, %fd25;
	add.f64 	%fd226, %fd274, %fd225;
	ld.global.f64 	%fd227, [%rd53+8];
	ld.global.f64 	%fd228, [%rd55+8];
	mul.f64 	%fd229, %fd227, %fd228;
	div.rn.f64 	%fd230, %fd229, %fd25;
	add.f64 	%fd231, %fd226, %fd230;
	ld.global.f64 	%fd232, [%rd53+16];
	ld.global.f64 	%fd233, [%rd55+16];
	mul.f64 	%fd234, %fd232, %fd233;
	div.rn.f64 	%fd235, %fd234, %fd25;
	add.f64 	%fd236, %fd231, %fd235;
	ld.global.f64 	%fd237, [%rd53+24];
	ld.global.f64 	%fd238, [%rd55+24];
	mul.f64 	%fd239, %fd237, %fd238;
	div.rn.f64 	%fd240, %fd239, %fd25;
	add.f64 	%fd274, %fd236, %fd240;
	add.s32 	%r78, %r78, 4;
$L__BB2_33:
	and.b32  	%r61, %r31, 3;
	setp.eq.s32 	%p26, %r61, 0;
	@%p26 bra 	$L__BB2_38;
	setp.eq.s32 	%p27, %r61, 1;
	@%p27 bra 	$L__BB2_36;
	add.s32 	%r62, %r78, %r30;
	mul.wide.s32 	%rd56, %r62, 8;
	add.s64 	%rd57, %rd3, %rd56;
	ld.global.f64 	%fd242, [%rd57];
	mul.wide.u32 	%rd58, %r78, 8;
	add.s64 	%rd59, %rd2, %rd58;
	ld.global.f64 	%fd243, [%rd59];
	mul.f64 	%fd244, %fd242, %fd243;
	div.rn.f64 	%fd245, %fd244, %fd25;
	add.f64 	%fd246, %fd274, %fd245;
	ld.global.f64 	%fd247, [%rd57+8];
	ld.global.f64 	%fd248, [%rd59+8];
	mul.f64 	%fd249, %fd247, %fd248;
	div.rn.f64 	%fd250, %fd249, %fd25;
	add.f64 	%fd274, %fd246, %fd250;
	add.s32 	%r78, %r78, 2;
$L__BB2_36:
	and.b32  	%r63, %r45, 1;
	setp.eq.b32 	%p28, %r63, 1;
	@%p28 bra 	$L__BB2_38;
	add.s32 	%r64, %r78, %r30;
	mul.wide.s32 	%rd60, %r64, 8;
	add.s64 	%rd61, %rd3, %rd60;
	ld.global.f64 	%fd251, [%rd61];
	mul.wide.u32 	%rd62, %r78, 8;
	add.s64 	%rd63, %rd2, %rd62;
	ld.global.f64 	%fd252, [%rd63];
	mul.f64 	%fd253, %fd251, %fd252;
	div.rn.f64 	%fd254, %fd253, %fd25;
	add.f64 	%fd274, %fd274, %fd254;
$L__BB2_38:
	ld.param.u64 	%rd68, [_Z18Householder_step_2PdS_S_S_S_dii_param_3];
	st.global.f64 	[%rd7], %fd274;
	add.s64 	%rd65, %rd2, %rd35;
	ld.global.f64 	%fd255, [%rd65];
	mul.f64 	%fd256, %fd274, %fd255;
	add.f64 	%fd257, %fd25, %fd25;
	div.rn.f64 	%fd258, %fd256, %fd257;
	cvta.to.global.u64 	%rd66, %rd68;
	add.s64 	%rd67, %rd66, %rd35;
	st.global.f64 	[%rd67], %fd258;
$L__BB2_39:
	ret;

}
	// .globl	_Z18Householder_step_3PdS_S_S_dii
.visible .entry _Z18Householder_step_3PdS_S_S_dii(
	.param .u64 .ptr .align 1 _Z18Householder_step_3PdS_S_S_dii_param_0,
	.param .u64 .ptr .align 1 _Z18Householder_step_3PdS_S_S_dii_param_1,
	.param .u64 .ptr .align 1 _Z18Householder_step_3PdS_S_S_dii_param_2,
	.param .u64 .ptr .align 1 _Z18Householder_step_3PdS_S_S_dii_param_3,
	.param .f64 _Z18Householder_step_3PdS_S_S_dii_param_4,
	.param .u32 _Z18Householder_step_3PdS_S_S_dii_param_5,
	.param .u32 _Z18Householder_step_3PdS_S_S_dii_param_6
)
{
	.reg .pred 	%p<2>;
	.reg .b32 	%r<6>;
	.reg .b64 	%rd<11>;
	.reg .b64 	%fd<6>;

	ld.param.u64 	%rd1, [_Z18Householder_step_3PdS_S_S_dii_param_1];
	ld.param.u64 	%rd2, [_Z18Householder_step_3PdS_S_S_dii_param_2];
	ld.param.u64 	%rd3, [_Z18Householder_step_3PdS_S_S_dii_param_3];
	ld.param.f64 	%fd1, [_Z18Householder_step_3PdS_S_S_dii_param_4];
	ld.param.u32 	%r2, [_Z18Householder_step_3PdS_S_S_dii_param_6];
	mov.u32 	%r3, %tid.x;
	mov.u32 	%r4, %ctaid.x;
	mov.u32 	%r5, %ntid.x;
	mad.lo.s32 	%r1, %r4, %r5, %r3;
	setp.gt.s32 	%p1, %r1, %r2;
	@%p1 bra 	$L__BB3_2;
	cvta.to.global.u64 	%rd4, %rd2;
	cvta.to.global.u64 	%rd5, %rd1;
	cvta.to.global.u64 	%rd6, %rd3;
	mul.wide.s32 	%rd7, %r1, 8;
	add.s64 	%rd8, %rd4, %rd7;
	ld.global.f64 	%fd2, [%rd8];
	add.s64 	%rd9, %rd5, %rd7;
	ld.global.f64 	%fd3, [%rd9];
	mul.f64 	%fd4, %fd1, %fd3;
	sub.f64 	%fd5, %fd2, %fd4;
	add.s64 	%rd10, %rd6, %rd7;
	st.global.f64 	[%rd10], %fd5;
	bar.sync 	0;
$L__BB3_2:
	ret;

}
	// .globl	_Z18Householder_step_4PdS_S_S_dii
.visible .entry _Z18Householder_step_4PdS_S_S_dii(
	.param .u64 .ptr .align 1 _Z18Householder_step_4PdS_S_S_dii_param_0,
	.param .u64 .ptr .align 1 _Z18Householder_step_4PdS_S_S_dii_param_1,
	.param .u64 .ptr .align 1 _Z18Householder_step_4PdS_S_S_dii_param_2,
	.param .u64 .ptr .align 1 _Z18Householder_step_4PdS_S_S_dii_param_3,
	.param .f64 _Z18Householder_step_4PdS_S_S_dii_param_4,
	.param .u32 _Z18Householder_step_4PdS_S_S_dii_param_5,
	.param .u32 _Z18Householder_step_4PdS_S_S_dii_param_6
)
{
	.reg .pred 	%p<9>;
	.reg .b32 	%r<34>;
	.reg .b64 	%rd<35>;
	.reg .b64 	%fd<136>;

	ld.param.u64 	%rd12, [_Z18Householder_step_4PdS_S_S_dii_param_0];
	ld.param.u64 	%rd13, [_Z18Householder_step_4PdS_S_S_dii_param_1];
	ld.param.u64 	%rd14, [_Z18Householder_step_4PdS_S_S_dii_param_3];
	ld.param.u32 	%r16, [_Z18Householder_step_4PdS_S_S_dii_param_5];
	ld.param.u32 	%r17, [_Z18Householder_step_4PdS_S_S_dii_param_6];
	cvta.to.global.u64 	%rd1, %rd14;
	cvta.to.global.u64 	%rd2, %rd13;
	cvta.to.global.u64 	%rd3, %rd12;
	mov.u32 	%r18, %tid.x;
	mov.u32 	%r19, %ctaid.x;
	mov.u32 	%r20, %ntid.x;
	mad.lo.s32 	%r1, %r19, %r20, %r18;
	max.s32 	%r21, %r1, 0;
	setp.gt.s32 	%p1, %r21, %r17;
	@%p1 bra 	$L__BB4_12;
	mul.lo.s32 	%r2, %r16, %r1;
	mul.wide.s32 	%rd15, %r1, 8;
	add.s64 	%rd4, %rd2, %rd15;
	add.s64 	%rd5, %rd1, %rd15;
	add.s32 	%r3, %r17, 1;
	and.b32  	%r4, %r3, 7;
	setp.lt.u32 	%p2, %r17, 7;
	mov.b32 	%r32, 0;
	@%p2 bra 	$L__BB4_4;
	and.b32  	%r32, %r3, -8;
	neg.s32 	%r30, %r32;
	add.s64 	%rd34, %rd1, 32;
	add.s64 	%rd33, %rd2, 32;
	mov.u32 	%r29, %r2;
$L__BB4_3:
	.pragma "nounroll";
	mul.wide.s32 	%rd16, %r29, 8;
	add.s64 	%rd17, %rd3, %rd16;
	ld.global.f64 	%fd1, [%rd17];
	ld.global.f64 	%fd2, [%rd4];
	ld.global.f64 	%fd3, [%rd34+-32];
	mul.f64 	%fd4, %fd2, %fd3;
	sub.f64 	%fd5, %fd1, %fd4;
	ld.global.f64 	%fd6, [%rd5];
	ld.global.f64 	%fd7, [%rd33+-32];
	mul.f64 	%fd8, %fd6, %fd7;
	sub.f64 	%fd9, %fd5, %fd8;
	st.global.f64 	[%rd17], %fd9;
	ld.global.f64 	%fd10, [%rd17+8];
	ld.global.f64 	%fd11, [%rd4];
	ld.global.f64 	%fd12, [%rd34+-24];
	mul.f64 	%fd13, %fd11, %fd12;
	sub.f64 	%fd14, %fd10, %fd13;
	ld.global.f64 	%fd15, [%rd5];
	ld.global.f64 	%fd16, [%rd33+-24];
	mul.f64 	%fd17, %fd15, %fd16;
	sub.f64 	%fd18, %fd14, %fd17;
	st.global.f64 	[%rd17+8], %fd18;
	ld.global.f64 	%fd19, [%rd17+16];
	ld.global.f64 	%fd20, [%rd4];
	ld.global.f64 	%fd21, [%rd34+-16];
	mul.f64 	%fd22, %fd20, %fd21;
	sub.f64 	%fd23, %fd19, %fd22;
	ld.global.f64 	%fd24, [%rd5];
	ld.global.f64 	%fd25, [%rd33+-16];
	mul.f64 	%fd26, %fd24, %fd25;
	sub.f64 	%fd27, %fd23, %fd26;
	st.global.f64 	[%rd17+16], %fd27;
	ld.global.f64 	%fd28, [%rd17+24];
	ld.global.f64 	%fd29, [%rd4];
	ld.global.f64 	%fd30, [%rd34+-8];
	mul.f64 	%fd31, %fd29, %fd30;
	sub.f64 	%fd32, %fd28, %fd31;
	ld.global.f64 	%fd33, [%rd5];
	ld.global.f64 	%fd34, [%rd33+-8];
	mul.f64 	%fd35, %fd33, %fd34;
	sub.f64 	%fd36, %fd32, %fd35;
	st.global.f64 	[%rd17+24], %fd36;
	ld.global.f64 	%fd37, [%rd17+32];
	ld.global.f64 	%fd38, [%rd4];
	ld.global.f64 	%fd39, [%rd34];
	mul.f64 	%fd40, %fd38, %fd39;
	sub.f64 	%fd41, %fd37, %fd40;
	ld.global.f64 	%fd42, [%rd5];
	ld.global.f64 	%fd43, [%rd33];
	mul.f64 	%fd44, %fd42, %fd43;
	sub.f64 	%fd45, %fd41, %fd44;
	st.global.f64 	[%rd17+32], %fd45;
	ld.global.f64 	%fd46, [%rd17+40];
	ld.global.f64 	%fd47, [%rd4];
	ld.global.f64 	%fd48, [%rd34+8];
	mul.f64 	%fd49, %fd47, %fd48;
	sub.f64 	%fd50, %fd46, %fd49;
	ld.global.f64 	%fd51, [%rd5];
	ld.global.f64 	%fd52, [%rd33+8];
	mul.f64 	%fd53, %fd51, %fd52;
	sub.f64 	%fd54, %fd50, %fd53;
	st.global.f64 	[%rd17+40], %fd54;
	ld.global.f64 	%fd55, [%rd17+48];
	ld.global.f64 	%fd56, [%rd4];
	ld.global.f64 	%fd57, [%rd34+16];
	mul.f64 	%fd58, %fd56, %fd57;
	sub.f64 	%fd59, %fd55, %fd58;
	ld.global.f64 	%fd60, [%rd5];
	ld.global.f64 	%fd61, [%rd33+16];
	mul.f64 	%fd62, %fd60, %fd61;
	sub.f64 	%fd63, %fd59, %fd62;
	st.global.f64 	[%rd17+48], %fd63;
	ld.global.f64 	%fd64, [%rd17+56];
	ld.global.f64 	%fd65, [%rd4];
	ld.global.f64 	%fd66, [%rd34+24];
	mul.f64 	%fd67, %fd65, %fd66;
	sub.f64 	%fd68, %fd64, %fd67;
	ld.global.f64 	%fd69, [%rd5];
	ld.global.f64 	%fd70, [%rd33+24];
	mul.f64 	%fd71, %fd69, %fd70;
	sub.f64 	%fd72, %fd68, %fd71;
	st.global.f64 	[%rd17+56], %fd72;
	add.s32 	%r30, %r30, 8;
	add.s32 	%r29, %r29, 8;
	add.s64 	%rd34, %rd34, 64;
	add.s64 	%rd33, %rd33, 64;
	setp.ne.s32 	%p3, %r30, 0;
	@%p3 bra 	$L__BB4_3;
$L__BB4_4:
	setp.eq.s32 	%p4, %r4, 0;
	@%p4 bra 	$L__BB4_12;
	setp.lt.u32 	%p5, %r4, 4;
	@%p5 bra 	$L__BB4_7;
	add.s32 	%r24, %r32, %r2;
	mul.wide.s32 	%rd18, %r24, 8;
	add.s64 	%rd19, %rd3, %rd18;
	ld.global.f64 	%fd73, [%rd19];
	ld.global.f64 	%fd74, [%rd4];
	mul.wide.u32 	%rd20, %r32, 8;
	add.s64 	%rd21, %rd1, %rd20;
	ld.global.f64 	%fd75, [%rd21];
	mul.f64 	%fd76, %fd74, %fd75;
	sub.f64 	%fd77, %fd73, %fd76;
	ld.global.f64 	%fd78, [%rd5];
	add.s64 	%rd22, %rd2, %rd20;
	ld.global.f64 	%fd79, [%rd22];
	mul.f64 	%fd80, %fd78, %fd79;
	sub.f64 	%fd81, %fd77, %fd80;
	st.global.f64 	[%rd19], %fd81;
	ld.global.f64 	%fd82, [%rd19+8];
	ld.global.f64 	%fd83, [%rd4];
	ld.global.f64 	%fd84, [%rd21+8];
	mul.f64 	%fd85, %fd83, %fd84;
	sub.f64 	%fd86, %fd82, %fd85;
	ld.global.f64 	%fd87, [%rd5];
	ld.global.f64 	%fd88, [%rd22+8];
	mul.f64 	%fd89, %fd87, %fd88;
	sub.f64 	%fd90, %fd86, %fd89;
	st.global.f64 	[%rd19+8], %fd90;
	ld.global.f64 	%fd91, [%rd19+16];
	ld.global.f64 	%fd92, [%rd4];
	ld.global.f64 	%fd93, [%rd21+16];
	mul.f64 	%fd94, %fd92, %fd93;
	sub.f64 	%fd95, %fd91, %fd94;
	ld.global.f64 	%fd96, [%rd5];
	ld.global.f64 	%fd97, [%rd22+16];
	mul.f64 	%fd98, %fd96, %fd97;
	sub.f64 	%fd99, %fd95, %fd98;
	st.global.f64 	[%rd19+16], %fd99;
	ld.global.f64 	%fd100, [%rd19+24];
	ld.global.f64 	%fd101, [%rd4];
	ld.global.f64 	%fd102, [%rd21+24];
	mul.f64 	%fd103, %fd101, %fd102;
	sub.f64 	%fd104, %fd100, %fd103;
	ld.global.f64 	%fd105, [%rd5];
	ld.global.f64 	%fd106, [%rd22+24];
	mul.f64 	%fd107, %fd105, %fd106;
	sub.f64 	%fd108, %fd104, %fd107;
	st.global.f64 	[%rd19+24], %fd108;
	add.s32 	%r32, %r32, 4;
$L__BB4_7:
	and.b32  	%r25, %r3, 3;
	setp.eq.s32 	%p6, %r25, 0;
	@%p6 bra 	$L__BB4_12;
	setp.eq.s32 	%p7, %r25, 1;
	@%p7 bra 	$L__BB4_10;
	add.s32 	%r26, %r32, %r2;
	mul.wide.s32 	%rd23, %r26, 8;
	add.s64 	%rd24, %rd3, %rd23;
	ld.global.f64 	%fd109, [%rd24];
	ld.global.f64 	%fd110, [%rd4];
	mul.wide.u32 	%rd25, %r32, 8;
	add.s64 	%rd26, %rd1, %rd25;
	ld.global.f64 	%fd111, [%rd26];
	mul.f64 	%fd112, %fd110, %fd111;
	sub.f64 	%fd113, %fd109, %fd112;
	ld.global.f64 	%fd114, [%rd5];
	add.s64 	%rd27, %rd2, %rd25;
	ld.global.f64 	%fd115, [%rd27];
	mul.f64 	%fd116, %fd114, %fd115;
	sub.f64 	%fd117, %fd113, %fd116;
	st.global.f64 	[%rd24], %fd117;
	ld.global.f64 	%fd118, [%rd24+8];
	ld.global.f64 	%fd119, [%rd4];
	ld.global.f64 	%fd120, [%rd26+8];
	mul.f64 	%fd121, %fd119, %fd120;
	sub.f64 	%fd122, %fd118, %fd121;
	ld.global.f64 	%fd123, [%rd5];
	ld.global.f64 	%fd124, [%rd27+8];
	mul.f64 	%fd125, %fd123, %fd124;
	sub.f64 	%fd126, %fd122, %fd125;
	st.global.f64 	[%rd24+8], %fd126;
	add.s32 	%r32, %r32, 2;
$L__BB4_10:
	and.b32  	%r27, %r17, 1;
	setp.eq.b32 	%p8, %r27, 1;
	@%p8 bra 	$L__BB4_12;
	add.s32 	%r28, %r32, %r2;
	mul.wide.s32 	%rd28, %r28, 8;
	add.s64 	%rd29, %rd3, %rd28;
	ld.global.f64 	%fd127, [%rd29];
	ld.global.f64 	%fd128, [%rd4];
	mul.wide.u32 	%rd30, %r32, 8;
	add.s64 	%rd31, %rd1, %rd30;
	ld.global.f64 	%fd129, [%rd31];
	mul.f64 	%fd130, %fd128, %fd129;
	sub.f64 	%fd131, %fd127, %fd130;
	ld.global.f64 	%fd132, [%rd5];
	add.s64 	%rd32, %rd2, %rd30;
	ld.global.f64 	%fd133, [%rd32];
	mul.f64 	%fd134, %fd132, %fd133;
	sub.f64 	%fd135, %fd131, %fd134;
	st.global.f64 	[%rd29], %fd135;
$L__BB4_12:
	ret;

}
	// .globl	_Z18Householder_step_5PdS_S_i
.visible .entry _Z18Householder_step_5PdS_S_i(
	.param .u64 .ptr .align 1 _Z18Householder_step_5PdS_S_i_param_0,
	.param .u64 .ptr .align 1 _Z18Householder_step_5PdS_S_i_param_1,
	.param .u64 .ptr .align 1 _Z18Householder_step_5PdS_S_i_param_2,
	.param .u32 _Z18Householder_step_5PdS_S_i_param_3
)
{
	.reg .pred 	%p<3>;
	.reg .b32 	%r<9>;
	.reg .b64 	%rd<18>;
	.reg .b64 	%fd<4>;

	ld.param.u64 	%rd4, [_Z18Householder_step_5PdS_S_i_param_0];
	ld.param.u64 	%rd5, [_Z18Householder_step_5PdS_S_i_param_1];
	ld.param.u64 	%rd6, [_Z18Householder_step_5PdS_S_i_param_2];
	ld.param.u32 	%r2, [_Z18Householder_step_5PdS_S_i_param_3];
	cvta.to.global.u64 	%rd1, %rd6;
	cvta.to.global.u64 	%rd2, %rd5;
	cvta.to.global.u64 	%rd3, %rd4;
	mov.u32 	%r3, %tid.x;
	mov.u32 	%r4, %ctaid.x;
	mov.u32 	%r5, %ntid.x;
	mad.lo.s32 	%r1, %r4, %r5, %r3;
	add.s32 	%r6, %r2, -1;
	setp.ge.s32 	%p1, %r1, %r6;
	@%p1 bra 	$L__BB5_3;
	mad.lo.s32 	%r7, %r2, %r1, %r1;
	mul.wide.s32 	%rd7, %r7, 8;
	add.s64 	%rd8, %rd3, %rd7;
	ld.global.f64 	%fd1, [%rd8];
	mul.wide.s32 	%rd9, %r1, 8;
	add.s64 	%rd10, %rd2, %rd9;
	st.global.f64 	[%rd10], %fd1;
	ld.global.f64 	%fd2, [%rd8+8];
	add.s64 	%rd11, %rd1, %rd9;
	st.global.f64 	[%rd11], %fd2;
	setp.ne.s32 	%p2, %r1, 0;
	@%p2 bra 	$L__BB5_3;
	mul.lo.s32 	%r8, %r2, %r2;
	mul.wide.u32 	%rd12, %r8, 8;
	add.s64 	%rd13, %rd3, %rd12;
	ld.global.f64 	%fd3, [%rd13+-8];
	mul.wide.s32 	%rd14, %r2, 8;
	add.s64 	%rd15, %rd2, %rd14;
	st.global.f64 	[%rd15+-8], %fd3;
	add.s64 	%rd16, %rd1, %rd14;
	mov.b64 	%rd17, 0;
	st.global.u64 	[%rd16+-8], %rd17;
$L__BB5_3:
	ret;

}


// ===== COMPILED SASS (sm_100) =====

	.target	sm_100

	.elftype	@"ET_EXEC"


//--------------------- .note.nv.tkinfo           --------------------------
	.section	.note.nv.tkinfo,"",@"SHT_NOTE"
	.sectionflags	@"SHF_NOTE_NV_TKINFO"
	.tkinfo
        /*0018*/ 	.word	0x00000002
        /*0030*/ 	.string	""
        /*0030*/ 	.string	"ptxas"
        /*0030*/ 	.string	"Cuda compilation tools, release 13.0, V13.0.88"
        /*0030*/ 	.string	"Build cuda_13.0.r13.0/compiler.36424714_0"
        /*0030*/ 	.string	"-arch sm_100 -m 64 "



//--------------------- .note.nv.cuinfo           --------------------------
	.section	.note.nv.cuinfo,"",@"SHT_NOTE"
	.sectionflags	@"SHF_NOTE_NV_CUINFO"
        /*0018*/ 	.short	0x0002
        /*001a*/ 	.short	0x0064
        /*001c*/ 	.short	0x0082
	.zero		2


//--------------------- .nv.info                  --------------------------
	.section	.nv.info,"",@"SHT_CUDA_INFO"
	.align	4


	//----- nvinfo : EIATTR_REGCOUNT
	.align		4
        /*0000*/ 	.byte	0x04, 0x2f
        /*0002*/ 	.short	(.L_1 - .L_0)
	.align		4
.L_0:
        /*0004*/ 	.word	index@(_Z18Householder_step_0Pdi)
        /*0008*/ 	.word	0x00000016


	//----- nvinfo : EIATTR_FRAME_SIZE
	.align		4
.L_1:
        /*000c*/ 	.byte	0x04, 0x11
        /*000e*/ 	.short	(.L_3 - .L_2)
	.align		4
.L_2:
        /*0010*/ 	.word	index@(_Z18Householder_step_0Pdi)
        /*0014*/ 	.word	0x00000000


	//----- nvinfo : EIATTR_REGCOUNT
	.align		4
.L_3:
        /*0018*/ 	.byte	0x04, 0x2f
        /*001a*/ 	.short	(.L_5 - .L_4)
	.align		4
.L_4:
        /*001c*/ 	.word	index@(_Z18Householder_step_1PdS_S_ii)
        /*0020*/ 	.word	0x0000000e


	//----- nvinfo : EIATTR_FRAME_SIZE
	.align		4
.L_5:
        /*0024*/ 	.byte	0x04, 0x11
        /*0026*/ 	.short	(.L_7 - .L_6)
	.align		4
.L_6:
        /*0028*/ 	.word	index@(_Z18Householder_step_1PdS_S_ii)
        /*002c*/ 	.word	0x00000000


	//----- nvinfo : EIATTR_REGCOUNT
	.align		4
.L_7:
        /*0030*/ 	.byte	0x04, 0x2f
        /*0032*/ 	.short	(.L_9 - .L_8)
	.align		4
.L_8:
        /*0034*/ 	.word	index@(_Z18Householder_step_2PdS_S_S_S_dii)
        /*0038*/ 	.word	0x00000026


	//----- nvinfo : EIATTR_FRAME_SIZE
	.align		4
.L_9:
        /*003c*/ 	.byte	0x04, 0x11
        /*003e*/ 	.short	(.L_11 - .L_10)
	.align		4
.L_10:
        /*0040*/ 	.word	index@($__internal_0_$__cuda_sm20_div_rn_f64_full)
        /*0044*/ 	.word	0x00000000


	//----- nvinfo : EIATTR_FRAME_SIZE
	.align		4
.L_11:
        /*0048*/ 	.byte	0x04, 0x11
        /*004a*/ 	.short	(.L_13 - .L_12)
	.align		4
.L_12:
        /*004c*/ 	.word	index@(_Z18Householder_step_2PdS_S_S_S_dii)
        /*0050*/ 	.word	0x00000000


	//----- nvinfo : EIATTR_REGCOUNT
	.align		4
.L_13:
        /*0054*/ 	.byte	0x04, 0x2f
        /*0056*/ 	.short	(.L_15 - .L_14)
	.align		4
.L_14:
        /*0058*/ 	.word	index@(_Z18Householder_step_3PdS_S_S_dii)
        /*005c*/ 	.word	0x0000000e


	//----- nvinfo : EIATTR_FRAME_SIZE
	.align		4
.L_15:
        /*0060*/ 	.byte	0x04, 0x11
        /*0062*/ 	.short	(.L_17 - .L_16)
	.align		4
.L_16:
        /*0064*/ 	.word	index@(_Z18Householder_step_3PdS_S_S_dii)
        /*0068*/ 	.word	0x00000000


	//----- nvinfo : EIATTR_REGCOUNT
	.align		4
.L_17:
        /*006c*/ 	.byte	0x04, 0x2f
        /*006e*/ 	.short	(.L_19 - .L_18)
	.align		4
.L_18:
        /*0070*/ 	.word	index@(_Z18Householder_step_4PdS_S_S_dii)
        /*0074*/ 	.word	0x00000020


	//----- nvinfo : EIATTR_FRAME_SIZE
	.align		4
.L_19:
        /*0078*/ 	.byte	0x04, 0x11
        /*007a*/ 	.short	(.L_21 - .L_20)
	.align		4
.L_20:
        /*007c*/ 	.word	index@(_Z18Householder_step_4PdS_S_S_dii)
        /*0080*/ 	.word	0x00000000


	//----- nvinfo : EIATTR_REGCOUNT
	.align		4
.L_21:
        /*0084*/ 	.byte	0x04, 0x2f
        /*0086*/ 	.short	(.L_23 - .L_22)
	.align		4
.L_22:
        /*0088*/ 	.word	index@(_Z18Householder_step_5PdS_S_i)
        /*008c*/ 	.word	0x00000016


	//----- nvinfo : EIATTR_FRAME_SIZE
	.align		4
.L_23:
        /*0090*/ 	.byte	0x04, 0x11
        /*0092*/ 	.short	(.L_25 - .L_24)
	.align		4
.L_24:
        /*0094*/ 	.word	index@(_Z18Householder_step_5PdS_S_i)
        /*0098*/ 	.word	0x00000000


	//----- nvinfo : EIATTR_MIN_STACK_SIZE
	.align		4
.L_25:
        /*009c*/ 	.byte	0x04, 0x12
        /*009e*/ 	.short	(.L_27 - .L_26)
	.align		4
.L_26:
        /*00a0*/ 	.word	index@(_Z18Householder_step_5PdS_S_i)
        /*00a4*/ 	.word	0x00000000


	//----- nvinfo : EIATTR_MIN_STACK_SIZE
	.align		4
.L_27:
        /*00a8*/ 	.byte	0x04, 0x12
        /*00aa*/ 	.short	(.L_29 - .L_28)
	.align		4
.L_28:
        /*00ac*/ 	.word	index@(_Z18Householder_step_4PdS_S_S_dii)
        /*00b0*/ 	.word	0x00000000


	//----- nvinfo : EIATTR_MIN_STACK_SIZE
	.align		4
.L_29:
        /*00b4*/ 	.byte	0x04, 0x12
        /*00b6*/ 	.short	(.L_31 - .L_30)
	.align		4
.L_30:
        /*00b8*/ 	.word	index@(_Z18Householder_step_3PdS_S_S_dii)
        /*00bc*/ 	.word	0x00000000


	//----- nvinfo : EIATTR_MIN_STACK_SIZE
	.align		4
.L_31:
        /*00c0*/ 	.byte	0x04, 0x12
        /*00c2*/ 	.short	(.L_33 - .L_32)
	.align		4
.L_32:
        /*00c4*/ 	.word	index@(_Z18Householder_step_2PdS_S_S_S_dii)
        /*00c8*/ 	.word	0x00000000


	//----- nvinfo : EIATTR_MIN_STACK_SIZE
	.align		4
.L_33:
        /*00cc*/ 	.byte	0x04, 0x12
        /*00ce*/ 	.short	(.L_35 - .L_34)
	.align		4
.L_34:
        /*00d0*/ 	.word	index@(_Z18Householder_step_1PdS_S_ii)
        /*00d4*/ 	.word	0x00000000


	//----- nvinfo : EIATTR_MIN_STACK_SIZE
	.align		4
.L_35:
        /*00d8*/ 	.byte	0x04, 0x12
        /*00da*/ 	.short	(.L_37 - .L_36)
	.align		4
.L_36:
        /*00dc*/ 	.word	index@(_Z18Householder_step_0Pdi)
        /*00e0*/ 	.word	0x00000000
.L_37:


//--------------------- .nv.compat                --------------------------
	.section	.nv.compat,"",@"SHT_CUDA_COMPAT_INFO"
	.align	4
        /*0000*/ 	.byte	0x02, 0x09, 0x00, 0x00, 0x02, 0x02, 0x01, 0x00, 0x02, 0x05, 0x05, 0x00, 0x03, 0x07, 0x01, 0x01
        /*0010*/ 	.byte	0x02, 0x03, 0x00, 0x00, 0x02, 0x06, 0x01, 0x00, 0x04, 0x0b, 0x08, 0x00, 0x01, 0x00, 0x00, 0x00
        /*0020*/ 	.byte	0x00, 0x00, 0x00, 0x00


//--------------------- .nv.info._Z18Householder_step_5PdS_S_i --------------------------
	.section	.nv.info._Z18Householder_step_5PdS_S_i,"",@"SHT_CUDA_INFO"
	.sectionflags	@""
	.align	4


	//----- nvinfo : EIATTR_CUDA_API_VERSION
	.align		4
        /*0000*/ 	.byte	0x04, 0x37
        /*0002*/ 	.short	(.L_39 - .L_38)
.L_38:
        /*0004*/ 	.word	0x00000082


	//----- nvinfo : EIATTR_KPARAM_INFO
	.align		4
.L_39:
        /*0008*/ 	.byte	0x04, 0x17
        /*000a*/ 	.short	(.L_41 - .L_40)
.L_40:
        /*000c*/ 	.word	0x00000000
        /*0010*/ 	.short	0x0003
        /*0012*/ 	.short	0x0018
        /*0014*/ 	.byte	0x00, 0xf0, 0x11, 0x00


	//----- nvinfo : EIATTR_KPARAM_INFO
	.align		4
.L_41:
        /*0018*/ 	.byte	0x04, 0x17
        /*001a*/ 	.short	(.L_43 - .L_42)
.L_42:
        /*001c*/ 	.word	0x00000000
        /*0020*/ 	.short	0x0002
        /*0022*/ 	.short	0x0010
        /*0024*/ 	.byte	0x00, 0xf5, 0x21, 0x00


	//----- nvinfo : EIATTR_KPARAM_INFO
	.align		4
.L_43:
        /*0028*/ 	.byte	0x04, 0x17
        /*002a*/ 	.short	(.L_45 - .L_44)
.L_44:
        /*002c*/ 	.word	0x00000000
        /*0030*/ 	.short	0x0001
        /*0032*/ 	.short	0x0008
        /*0034*/ 	.byte	0x00, 0xf5, 0x21, 0x00


	//----- nvinfo : EIATTR_KPARAM_INFO
	.align		4
.L_45:
        /*0038*/ 	.byte	0x04, 0x17
        /*003a*/ 	.short	(.L_47 - .L_46)
.L_46:
        /*003c*/ 	.word	0x00000000
        /*0040*/ 	.short	0x0000
        /*0042*/ 	.short	0x0000
        /*0044*/ 	.byte	0x00, 0xf5, 0x21, 0x00


	//----- nvinfo : EIATTR_SPARSE_MMA_MASK
	.align		4
.L_47:
        /*0048*/ 	.byte	0x03, 0x50
        /*004a*/ 	.short	0x0000


	//----- nvinfo : EIATTR_MAXREG_COUNT
	.align		4
        /*004c*/ 	.byte	0x03, 0x1b
        /*004e*/ 	.short	0x00ff


	//----- nvinfo : EIATTR_MERCURY_ISA_VERSION
	.align		4
        /*0050*/ 	.byte	0x03, 0x5f
        /*0052*/ 	.short	0x0101


	//----- nvinfo : EIATTR_VRC_CTA_INIT_COUNT
	.align		4
        /*0054*/ 	.byte	0x02, 0x4a
	.zero		1
	.zero		1


	//----- nvinfo : EIATTR_EXIT_INSTR_OFFSETS
	.align		4
        /*0058*/ 	.byte	0x04, 0x1c
        /*005a*/ 	.short	(.L_49 - .L_48)


	//   ....[0]....
.L_48:
        /*005c*/ 	.word	0x00000080


	//   ....[1]....
        /*0060*/ 	.word	0x00000160


	//   ....[2]....
        /*0064*/ 	.word	0x000001e0


	//----- nvinfo : EIATTR_CBANK_PARAM_SIZE
	.align		4
.L_49:
        /*0068*/ 	.byte	0x03, 0x19
        /*006a*/ 	.short	0x001c


	//----- nvinfo : EIATTR_PARAM_CBANK
	.align		4
        /*006c*/ 	.byte	0x04, 0x0a
        /*006e*/ 	.short	(.L_51 - .L_50)
	.align		4
.L_50:
        /*0070*/ 	.word	index@(.nv.constant0._Z18Householder_step_5PdS_S_i)
        /*0074*/ 	.short	0x0380
        /*0076*/ 	.short	0x001c


	//----- nvinfo : EIATTR_SW_WAR
	.align		4
.L_51:
        /*0078*/ 	.byte	0x04, 0x36
        /*007a*/ 	.short	(.L_53 - .L_52)
.L_52:
        /*007c*/ 	.word	0x00000008
.L_53:


//--------------------- .nv.info._Z18Householder_step_4PdS_S_S_dii --------------------------
	.section	.nv.info._Z18Householder_step_4PdS_S_S_dii,"",@"SHT_CUDA_INFO"
	.sectionflags	@""
	.align	4


	//----- nvinfo : EIATTR_CUDA_API_VERSION
	.align		4
        /*0000*/ 	.byte	0x04, 0x37
        /*0002*/ 	.short	(.L_55 - .L_54)
.L_54:
        /*0004*/ 	.word	0x00000082


	//----- nvinfo : EIATTR_KPARAM_INFO
	.align		4
.L_55:
        /*0008*/ 	.byte	0x04, 0x17
        /*000a*/ 	.short	(.L_57 - .L_56)
.L_56:
        /*000c*/ 	.word	0x00000000
        /*0010*/ 	.short	0x0006
        /*0012*/ 	.short	0x002c
        /*0014*/ 	.byte	0x00, 0xf0, 0x11, 0x00


	//----- nvinfo : EIATTR_KPARAM_INFO
	.align		4
.L_57:
        /*0018*/ 	.byte	0x04, 0x17
        /*001a*/ 	.short	(.L_59 - .L_58)
.L_58:
        /*001c*/ 	.word	0x00000000
        /*0020*/ 	.short	0x0005
        /*0022*/ 	.short	0x0028
        /*0024*/ 	.byte	0x00, 0xf0, 0x11, 0x00


	//----- nvinfo : EIATTR_KPARAM_INFO
	.align		4
.L_59:
        /*0028*/ 	.byte	0x04, 0x17
        /*002a*/ 	.short	(.L_61 - .L_60)
.L_60:
        /*002c*/ 	.word	0x00000000
        /*0030*/ 	.short	0x0004
        /*0032*/ 	.short	0x0020
        /*0034*/ 	.byte	0x00, 0xf0, 0x21, 0x00


	//----- nvinfo : EIATTR_KPARAM_INFO
	.align		4
.L_61:
        /*0038*/ 	.byte	0x04, 0x17
        /*003a*/ 	.short	(.L_63 - .L_62)
.L_62:
        /*003c*/ 	.word	0x00000000
        /*0040*/ 	.short	0x0003
        /*0042*/ 	.short	0x0018
        /*0044*/ 	.byte	0x00, 0xf5, 0x21, 0x00


	//----- nvinfo : EIATTR_KPARAM_INFO
	.align		4
.L_63:
        /*0048*/ 	.byte	0x04, 0x17
        /*004a*/ 	.short	(.L_65 - .L_64)
.L_64:
        /*004c*/ 	.word	0x00000000
        /*0050*/ 	.short	0x0002
        /*0052*/ 	.short	0x0010
        /*0054*/ 	.byte	0x00, 0xf5, 0x21, 0x00


	//----- nvinfo : EIATTR_KPARAM_INFO
	.align		4
.L_65:
        /*0058*/ 	.byte	0x04, 0x17
        /*005a*/ 	.short	(.L_67 - .L_66)
.L_66:
        /*005c*/ 	.word	0x00000000
        /*0060*/ 	.short	0x0001
        /*0062*/ 	.short	0x0008
        /*0064*/ 	.byte	0x00, 0xf5, 0x21, 0x00


	//----- nvinfo : EIATTR_KPARAM_INFO
	.align		4
.L_67:
        /*0068*/ 	.byte	0x04, 0x17
        /*006a*/ 	.short	(.L_69 - .L_68)
.L_68:
        /*006c*/ 	.word	0x00000000
        /*0070*/ 	.short	0x0000
        /*0072*/ 	.short	0x0000
        /*0074*/ 	.byte	0x00, 0xf5, 0x21, 0x00


	//----- nvinfo : EIATTR_SPARSE_MMA_MASK
	.align		4
.L_69:
        /*0078*/ 	.byte	0x03, 0x50
        /*007a*/ 	.short	0x0000


	//----- nvinfo : EIATTR_MAXREG_COUNT
	.align		4
        /*007c*/ 	.byte	0x03, 0x1b
        /*007e*/ 	.short	0x00ff


	//----- nvinfo : EIATTR_MERCURY_ISA_VERSION
	.align		4
        /*0080*/ 	.byte	0x03, 0x5f
        /*0082*/ 	.short	0x0101


	//----- nvinfo : EIATTR_VRC_CTA_INIT_COUNT
	.align		4
        /*0084*/ 	.byte	0x02, 0x4a
	.zero		1
	.zero		1


	//----- nvinfo : EIATTR_EXIT_INSTR_OFFSETS
	.align		4
        /*0088*/ 	.byte	0x04, 0x1c
        /*008a*/ 	.short	(.L_71 - .L_70)


	//   ....[0]....
.L_70:
        /*008c*/ 	.word	0x00000080


	//   ....[1]....
        /*0090*/ 	.word	0x000006f0


	//   ....[2]....
        /*0094*/ 	.word	0x00000990


	//   ....[3]....
        /*0098*/ 	.word	0x00000b40


	//   ....[4]....
        /*009c*/ 	.word	0x00000c20


	//----- nvinfo : EIATTR_CBANK_PARAM_SIZE
	.align		4
.L_71:
        /*00a0*/ 	.byte	0x03, 0x19
        /*00a2*/ 	.short	0x0030


	//----- nvinfo : EIATTR_PARAM_CBANK
	.align		4
        /*00a4*/ 	.byte	0x04, 0x0a
        /*00a6*/ 	.short	(.L_73 - .L_72)
	.align		4
.L_72:
        /*00a8*/ 	.word	index@(.nv.constant0._Z18Householder_step_4PdS_S_S_dii)
        /*00ac*/ 	.short	0x0380
        /*00ae*/ 	.short	0x0030


	//----- nvinfo : EIATTR_SW_WAR
	.align		4
.L_73:
        /*00b0*/ 	.byte	0x04, 0x36
        /*00b2*/ 	.short	(.L_75 - .L_74)
.L_74:
        /*00b4*/ 	.word	0x00000008
.L_75:


//--------------------- .nv.info._Z18Householder_step_3PdS_S_S_dii --------------------------
	.section	.nv.info._Z18Householder_step_3PdS_S_S_dii,"",@"SHT_CUDA_INFO"
	.sectionflags	@""
	.align	4


	//----- nvinfo : EIATTR_CUDA_API_VERSION
	.align		4
        /*0000*/ 	.byte	0x04, 0x37
        /*0002*/ 	.short	(.L_77 - .L_76)
.L_76:
        /*0004*/ 	.word	0x00000082


	//----- nvinfo : EIATTR_KPARAM_INFO
	.align		4
.L_77:
        /*0008*/ 	.byte	0x04, 0x17
        /*000a*/ 	.short	(.L_79 - .L_78)
.L_78:
        /*000c*/ 	.word	0x00000000
        /*0010*/ 	.short	0x0006
        /*0012*/ 	.short	0x002c
        /*0014*/ 	.byte	0x00, 0xf0, 0x11, 0x00


	//----- nvinfo : EIATTR_KPARAM_INFO
	.align		4
.L_79:
        /*0018*/ 	.byte	0x04, 0x17
        /*001a*/ 	.short	(.L_81 - .L_80)
.L_80:
        /*001c*/ 	.word	0x00000000
        /*0020*/ 	.short	0x0005
        /*0022*/ 	.short	0x0028
        /*0024*/ 	.byte	0x00, 0xf0, 0x11, 0x00


	//----- nvinfo : EIATTR_KPARAM_INFO
	.align		4
.L_81:
        /*0028*/ 	.byte	0x04, 0x17
        /*002a*/ 	.short	(.L_83 - .L_82)
.L_82:
        /*002c*/ 	.word	0x00000000
        /*0030*/ 	.short	0x0004
        /*0032*/ 	.short	0x0020
        /*0034*/ 	.byte	0x00, 0xf0, 0x21, 0x00


	//----- nvinfo : EIATTR_KPARAM_INFO
	.align		4
.L_83:
        /*0038*/ 	.byte	0x04, 0x17
        /*003a*/ 	.short	(.L_85 - .L_84)
.L_84:
        /*003c*/ 	.word	0x00000000
        /*0040*/ 	.short	0x0003
        /*0042*/ 	.short	0x0018
        /*0044*/ 	.byte	0x00, 0xf5, 0x21, 0x00


	//----- nvinfo : EIATTR_KPARAM_INFO
	.align		4
.L_85:
        /*0048*/ 	.byte	0x04, 0x17
        /*004a*/ 	.short	(.L_87 - .L_86)
.L_86:
        /*004c*/ 	.word	0x00000000
        /*0050*/ 	.short	0x0002
        /*0052*/ 	.short	0x0010
        /*0054*/ 	.byte	0x00, 0xf5, 0x21, 0x00


	//----- nvinfo : EIATTR_KPARAM_INFO
	.align		4
.L_87:
        /*0058*/ 	.byte	0x04, 0x17
        /*005a*/ 	.short	(.L_89 - .L_88)
.L_88:
        /*005c*/ 	.word	0x00000000
        /*0060*/ 	.short	0x0001
        /*0062*/ 	.short	0x0008
        /*0064*/ 	.byte	0x00, 0xf5, 0x21, 0x00


	//----- nvinfo : EIATTR_KPARAM_INFO
	.align		4
.L_89:
        /*0068*/ 	.byte	0x04, 0x17
        /*006a*/ 	.short	(.L_91 - .L_90)
.L_90:
        /*006c*/ 	.word	0x00000000
        /*0070*/ 	.short	0x0000
        /*0072*/ 	.short	0x0000
        /*0074*/ 	.byte	0x00, 0xf5, 0x21, 0x00


	//----- nvinfo : EIATTR_SPARSE_MMA_MASK
	.align		4
.L_91:
        /*0078*/ 	.byte	0x03, 0x50
        /*007a*/ 	.short	0x0000


	//----- nvinfo : EIATTR_MAXREG_COUNT
	.align		4
        /*007c*/ 	.byte	0x03, 0x1b
        /*007e*/ 	.short	0x00ff


	//----- nvinfo : EIATTR_NUM_BARRIERS
	.align		4
        /*0080*/ 	.byte	0x02, 0x4c
        /*0082*/ 	.byte	0x01
	.zero		1


	//----- nvinfo : EIATTR_MERCURY_ISA_VERSION
	.align		4
        /*0084*/ 	.byte	0x03, 0x5f
        /*0086*/ 	.short	0x0101


	//----- nvinfo : EIATTR_VRC_CTA_INIT_COUNT
	.align		4
        /*0088*/ 	.byte	0x02, 0x4a
	.zero		1
	.zero		1


	//----- nvinfo : EIATTR_EXIT_INSTR_OFFSETS
	.align		4
        /*008c*/ 	.byte	0x04, 0x1c
        /*008e*/ 	.short	(.L_93 - .L_92)


	//   ....[0]....
.L_92:
        /*0090*/ 	.word	0x00000070


	//   ....[1]....
        /*0094*/ 	.word	0x00000150


	//----- nvinfo : EIATTR_CBANK_PARAM_SIZE
	.align		4
.L_93:
        /*0098*/ 	.byte	0x03, 0x19
        /*009a*/ 	.short	0x0030


	//----- nvinfo : EIATTR_PARAM_CBANK
	.align		4
        /*009c*/ 	.byte	0x04, 0x0a
        /*009e*/ 	.short	(.L_95 - .L_94)
	.align		4
.L_94:
        /*00a0*/ 	.word	index@(.nv.constant0._Z18Householder_step_3PdS_S_S_dii)
        /*00a4*/ 	.short	0x0380
        /*00a6*/ 	.short	0x0030


	//----- nvinfo : EIATTR_SW_WAR
	.align		4
.L_95:
        /*00a8*/ 	.byte	0x04, 0x36
        /*00aa*/ 	.short	(.L_97 - .L_96)
.L_96:
        /*00ac*/ 	.word	0x00000008
.L_97:


//--------------------- .nv.info._Z18Householder_step_2PdS_S_S_S_dii --------------------------
	.section	.nv.info._Z18Householder_step_2PdS_S_S_S_dii,"",@"SHT_CUDA_INFO"
	.sectionflags	@""
	.align	4


	//----- nvinfo : EIATTR_CUDA_API_VERSION
	.align		4
        /*0000*/ 	.byte	0x04, 0x37
        /*0002*/ 	.short	(.L_99 - .L_98)
.L_98:
        /*0004*/ 	.word	0x00000082


	//----- nvinfo : EIATTR_KPARAM_INFO
	.align		4
.L_99:
        /*0008*/ 	.byte	0x04, 0x17
        /*000a*/ 	.short	(.L_101 - .L_100)
.L_100:
        /*000c*/ 	.word	0x00000000
        /*0010*/ 	.short	0x0007
        /*0012*/ 	.short	0x0034
        /*0014*/ 	.byte	0x00, 0xf0, 0x11, 0x00


	//----- nvinfo : EIATTR_KPARAM_INFO
	.align		4
.L_101:
        /*0018*/ 	.byte	0x04, 0x17
        /*001a*/ 	.short	(.L_103 - .L_102)
.L_102:
        /*001c*/ 	.word	0x00000000
        /*0020*/ 	.short	0x0006
        /*0022*/ 	.short	0x0030
        /*0024*/ 	.byte	0x00, 0xf0, 0x11, 0x00


	//----- nvinfo : EIATTR_KPARAM_INFO
	.align		4
.L_103:
        /*0028*/ 	.byte	0x04, 0x17
        /*002a*/ 	.short	(.L_105 - .L_104)
.L_104:
        /*002c*/ 	.word	0x00000000
        /*0030*/ 	.short	0x0005
        /*0032*/ 	.short	0x0028
        /*0034*/ 	.byte	0x00, 0xf0, 0x21, 0x00


	//----- nvinfo : EIATTR_KPARAM_INFO
	.align		4
.L_105:
        /*0038*/ 	.byte	0x04, 0x17
        /*003a*/ 	.short	(.L_107 - .L_106)
.L_106:
        /*003c*/ 	.word	0x00000000
        /*0040*/ 	.short	0x0004
        /*0042*/ 	.short	0x0020
        /*0044*/ 	.byte	0x00, 0xf5, 0x21, 0x00


	//----- nvinfo : EIATTR_KPARAM_INFO
	.align		4
.L_107:
        /*0048*/ 	.byte	0x04, 0x17
        /*004a*/ 	.short	(.L_109 - .L_108)
.L_108:
        /*004c*/ 	.word	0x00000000
        /*0050*/ 	.short	0x0003
        /*0052*/ 	.short	0x0018
        /*0054*/ 	.byte	0x00, 0xf5, 0x21, 0x00


	//----- nvinfo : EIATTR_KPARAM_INFO
	.align		4
.L_109:
        /*0058*/ 	.byte	0x04, 0x17
        /*005a*/ 	.short	(.L_111 - .L_110)
.L_110:
        /*005c*/ 	.word	0x00000000
        /*0060*/ 	.short	0x0002
        /*0062*/ 	.short	0x0010
        /*0064*/ 	.byte	0x00, 0xf5, 0x21, 0x00


	//----- nvinfo : EIATTR_KPARAM_INFO
	.align		4
.L_111:
        /*0068*/ 	.byte	0x04, 0x17
        /*006a*/ 	.short	(.L_113 - .L_112)
.L_112:
        /*006c*/ 	.word	0x00000000
        /*0070*/ 	.short	0x0001
        /*0072*/ 	.short	0x0008
        /*0074*/ 	.byte	0x00, 0xf5, 0x21, 0x00


	//----- nvinfo : EIATTR_KPARAM_INFO
	.align		4
.L_113:
        /*0078*/ 	.byte	0x04, 0x17
        /*007a*/ 	.short	(.L_115 - .L_114)
.L_114:
        /*007c*/ 	.word	0x00000000
        /*0080*/ 	.short	0x0000
        /*0082*/ 	.short	0x0000
        /*0084*/ 	.byte	0x00, 0xf5, 0x21, 0x00


	//----- nvinfo : EIATTR_SPARSE_MMA_MASK
	.align		4
.L_115:
        /*0088*/ 	.byte	0x03, 0x50
        /*008a*/ 	.short	0x0000


	//----- nvinfo : EIATTR_MAXREG_COUNT
	.align		4
        /*008c*/ 	.byte	0x03, 0x1b
        /*008e*/ 	.short	0x00ff


	//----- nvinfo : EIATTR_NUM_BARRIERS
	.align		4
        /*0090*/ 	.byte	0x02, 0x4c
        /*0092*/ 	.byte	0x01
	.zero		1


	//----- nvinfo : EIATTR_MERCURY_ISA_VERSION
	.align		4
        /*0094*/ 	.byte	0x03, 0x5f
        /*0096*/ 	.short	0x0101


	//----- nvinfo : EIATTR_VRC_CTA_INIT_COUNT
	.align		4
        /*0098*/ 	.byte	0x02, 0x4a
	.zero		1
	.zero		1


	//----- nvinfo : EIATTR_EXIT_INSTR_OFFSETS
	.align		4
        /*009c*/ 	.byte	0x04, 0x1c
        /*009e*/ 	.short	(.L_117 - .L_116)


	//   ....[0]....
.L_116:
        /*00a0*/ 	.word	0x00000070


	//   ....[1]....
        /*00a4*/ 	.word	0x000029a0


	//   ....[2]....
        /*00a8*/ 	.word	0x00004c90


	//----- nvinfo : EIATTR_CRS_STACK_SIZE
	.align		4
.L_117:
        /*00ac*/ 	.byte	0x04, 0x1e
        /*00ae*/ 	.short	(.L_119 - .L_118)
.L_118:
        /*00b0*/ 	.word	0x00000000


	//----- nvinfo : EIATTR_CBANK_PARAM_SIZE
	.align		4
.L_119:
        /*00b4*/ 	.byte	0x03, 0x19
        /*00b6*/ 	.short	0x0038


	//----- nvinfo : EIATTR_PARAM_CBANK
	.align		4
        /*00b8*/ 	.byte	0x04, 0x0a
        /*00ba*/ 	.short	(.L_121 - .L_120)
	.align		4
.L_120:
        /*00bc*/ 	.word	index@(.nv.constant0._Z18Householder_step_2PdS_S_S_S_dii)
        /*00c0*/ 	.short	0x0380
        /*00c2*/ 	.short	0x0038


	//----- nvinfo : EIATTR_SW_WAR
	.align		4
.L_121:
        /*00c4*/ 	.byte	0x04, 0x36
        /*00c6*/ 	.short	(.L_123 - .L_122)
.L_122:
        /*00c8*/ 	.word	0x00000008
.L_123:


//--------------------- .nv.info._Z18Householder_step_1PdS_S_ii --------------------------
	.section	.nv.info._Z18Householder_step_1PdS_S_ii,"",@"SHT_CUDA_INFO"
	.sectionflags	@""
	.align	4


	//----- nvinfo : EIATTR_CUDA_API_VERSION
	.align		4
        /*0000*/ 	.byte	0x04, 0x37
        /*0002*/ 	.short	(.L_125 - .L_124)
.L_124:
        /*0004*/ 	.word	0x00000082


	//----- nvinfo : EIATTR_KPARAM_INFO
	.align		4
.L_125:
        /*0008*/ 	.byte	0x04, 0x17
        /*000a*/ 	.short	(.L_127 - .L_126)
.L_126:
        /*000c*/ 	.word	0x00000000
        /*0010*/ 	.short	0x0004
        /*0012*/ 	.short	0x001c
        /*0014*/ 	.byte	0x00, 0xf0, 0x11, 0x00


	//----- nvinfo : EIATTR_KPARAM_INFO
	.align		4
.L_127:
        /*0018*/ 	.byte	0x04, 0x17
        /*001a*/ 	.short	(.L_129 - .L_128)
.L_128:
        /*001c*/ 	.word	0x00000000
        /*0020*/ 	.short	0x0003
        /*0022*/ 	.short	0x0018
        /*0024*/ 	.byte	0x00, 0xf0, 0x11, 0x00


	//----- nvinfo : EIATTR_KPARAM_INFO
	.align		4
.L_129:
        /*0028*/ 	.byte	0x04, 0x17
        /*002a*/ 	.short	(.L_131 - .L_130)
.L_130:
        /*002c*/ 	.word	0x00000000
        /*0030*/ 	.short	0x0002
        /*0032*/ 	.short	0x0010
        /*0034*/ 	.byte	0x00, 0xf5, 0x21, 0x00


	//----- nvinfo : EIATTR_KPARAM_INFO
	.align		4
.L_131:
        /*0038*/ 	.byte	0x04, 0x17
        /*003a*/ 	.short	(.L_133 - .L_132)
.L_132:
        /*003c*/ 	.word	0x00000000
        /*0040*/ 	.short	0x0001
        /*0042*/ 	.short	0x0008
        /*0044*/ 	.byte	0x00, 0xf5, 0x21, 0x00


	//----- nvinfo : EIATTR_KPARAM_INFO
	.align		4
.L_133:
        /*0048*/ 	.byte	0x04, 0x17
        /*004a*/ 	.short	(.L_135 - .L_134)
.L_134:
        /*004c*/ 	.word	0x00000000
        /*0050*/ 	.short	0x0000
        /*0052*/ 	.short	0x0000
        /*0054*/ 	.byte	0x00, 0xf5, 0x21, 0x00


	//----- nvinfo : EIATTR_SPARSE_MMA_MASK
	.align		4
.L_135:
        /*0058*/ 	.byte	0x03, 0x50
        /*005a*/ 	.short	0x0000


	//----- nvinfo : EIATTR_MAXREG_COUNT
	.align		4
        /*005c*/ 	.byte	0x03, 0x1b
        /*005e*/ 	.short	0x00ff


	//----- nvinfo : EIATTR_MERCURY_ISA_VERSION
	.align		4
        /*0060*/ 	.byte	0x03, 0x5f
        /*0062*/ 	.short	0x0101


	//----- nvinfo : EIATTR_VRC_CTA_INIT_COUNT
	.align		4
        /*0064*/ 	.byte	0x02, 0x4a
	.zero		1
	.zero		1


	//----- nvinfo : EIATTR_EXIT_INSTR_OFFSETS
	.align		4
        /*0068*/ 	.byte	0x04, 0x1c
        /*006a*/ 	.short	(.L_137 - .L_136)


	//   ....[0]....
.L_136:
        /*006c*/ 	.word	0x00000070


	//   ....[1]....
        /*0070*/ 	.word	0x00000170


	//   ....[2]....
        /*0074*/ 	.word	0x000001e0


	//----- nvinfo : EIATTR_CRS_STACK_SIZE
	.align		4
.L_137:
        /*0078*/ 	.byte	0x04, 0x1e
        /*007a*/ 	.short	(.L_139 - .L_138)
.L_138:
        /*007c*/ 	.word	0x00000000


	//----- nvinfo : EIATTR_CBANK_PARAM_SIZE
	.align		4
.L_139:
        /*0080*/ 	.byte	0x03, 0x19
        /*0082*/ 	.short	0x0020


	//----- nvinfo : EIATTR_PARAM_CBANK
	.align		4
        /*0084*/ 	.byte	0x04, 0x0a
        /*0086*/ 	.short	(.L_141 - .L_140)
	.align		4
.L_140:
        /*0088*/ 	.word	index@(.nv.constant0._Z18Householder_step_1PdS_S_ii)
        /*008c*/ 	.short	0x0380
        /*008e*/ 	.short	0x0020


	//----- nvinfo : EIATTR_SW_WAR
	.align		4
.L_141:
        /*0090*/ 	.byte	0x04, 0x36
        /*0092*/ 	.short	(.L_143 - .L_142)
.L_142:
        /*0094*/ 	.word	0x00000008
.L_143:


//--------------------- .nv.info._Z18Householder_step_0Pdi --------------------------
	.section	.nv.info._Z18Householder_step_0Pdi,"",@"SHT_CUDA_INFO"
	.sectionflags	@""
	.align	4


	//----- nvinfo : EIATTR_CUDA_API_VERSION
	.align		4
        /*0000*/ 	.byte	0x04, 0x37
        /*0002*/ 	.short	(.L_145 - .L_144)
.L_144:
        /*0004*/ 	.word	0x00000082


	//----- nvinfo : EIATTR_KPARAM_INFO
	.align		4
.L_145:
        /*0008*/ 	.byte	0x04, 0x17
        /*000a*/ 	.short	(.L_147 - .L_146)
.L_146:
        /*000c*/ 	.word	0x00000000
        /*0010*/ 	.short	0x0001
        /*0012*/ 	.short	0x0008
        /*0014*/ 	.byte	0x00, 0xf0, 0x11, 0x00


	//----- nvinfo : EIATTR_KPARAM_INFO
	.align		4
.L_147:
        /*0018*/ 	.byte	0x04, 0x17
        /*001a*/ 	.short	(.L_149 - .L_148)
.L_148:
        /*001c*/ 	.word	0x00000000
        /*0020*/ 	.short	0x0000
        /*0022*/ 	.short	0x0000
        /*0024*/ 	.byte	0x00, 0xf5, 0x21, 0x00


	//----- nvinfo : EIATTR_SPARSE_MMA_MASK
	.align		4
.L_149:
        /*0028*/ 	.byte	0x03, 0x50
        /*002a*/ 	.short	0x0000


	//----- nvinfo : EIATTR_MAXREG_COUNT
	.align		4
        /*002c*/ 	.byte	0x03, 0x1b
        /*002e*/ 	.short	0x00ff


	//----- nvinfo : EIATTR_MERCURY_ISA_VERSION
	.align		4
        /*0030*/ 	.byte	0x03, 0x5f
        /*0032*/ 	.short	0x0101


	//----- nvinfo : EIATTR_VRC_CTA_INIT_COUNT
	.align		4
        /*0034*/ 	.byte	0x02, 0x4a
	.zero		1
	.zero		1


	//----- nvinfo : EIATTR_EXIT_INSTR_OFFSETS
	.align		4
        /*0038*/ 	.byte	0x04, 0x1c
        /*003a*/ 	.short	(.L_151 - .L_150)


	//   ....[0]....
.L_150:
        /*003c*/ 	.word	0x00000070


	//   ....[1]....
        /*0040*/ 	.word	0x00000620


	//----- nvinfo : EIATTR_CBANK_PARAM_SIZE
	.align		4
.L_151:
        /*0044*/ 	.byte	0x03, 0x19
        /*0046*/ 	.short	0x000c


	//----- nvinfo : EIATTR_PARAM_CBANK
	.align		4
        /*0048*/ 	.byte	0x04, 0x0a
        /*004a*/ 	.short	(.L_153 - .L_152)
	.align		4
.L_152:
        /*004c*/ 	.word	index@(.nv.constant0._Z18Householder_step_0Pdi)
        /*0050*/ 	.short	0x0380
        /*0052*/ 	.short	0x000c


	//----- nvinfo : EIATTR_SW_WAR
	.align		4
.L_153:
        /*0054*/ 	.byte	0x04, 0x36
        /*0056*/ 	.short	(.L_155 - .L_154)
.L_154:
        /*0058*/ 	.word	0x00000008
.L_155:


//--------------------- .nv.callgraph             --------------------------
	.section	.nv.callgraph,"",@"SHT_CUDA_CALLGRAPH"
	.align	4
	.sectionentsize	8
	.align		4
        /*0000*/ 	.word	0x00000000
	.align		4
        /*0004*/ 	.word	0xffffffff
	.align		4
        /*0008*/ 	.word	0x00000000
	.align		4
        /*000c*/ 	.word	0xfffffffe
	.align		4
        /*0010*/ 	.word	0x00000000
	.align		4
        /*0014*/ 	.word	0xfffffffd
	.align		4
        /*0018*/ 	.word	0x00000000
	.align		4
        /*001c*/ 	.word	0xfffffffc


//--------------------- .text._Z18Householder_step_5PdS_S_i --------------------------
	.section	.text._Z18Householder_step_5PdS_S_i,"ax",@progbits
	.align	128
        .global         _Z18Householder_step_5PdS_S_i
        .type           _Z18Householder_step_5PdS_S_i,@function
        .size           _Z18Householder_step_5PdS_S_i,(.L_x_98 - _Z18Householder_step_5PdS_S_i)
        .other          _Z18Householder_step_5PdS_S_i,@"STO_CUDA_ENTRY STV_DEFAULT"
_Z18Householder_step_5PdS_S_i:
.text._Z18Householder_step_5PdS_S_i:
[----:B------:R-:W-:Y:S01]  /*0000*/  LDC R1, c[0x0][0x37c] ;  /* 0x0000df00ff017b82 */ /* 0x000fe20000000800 */
[----:B------:R-:W0:Y:S07]  /*0010*/  S2R R11, SR_TID.X ;  /* 0x00000000000b7919 */ /* 0x000e2e0000002100 */
[----:B------:R-:W0:Y:S08]  /*0020*/  S2UR UR4, SR_CTAID.X ;  /* 0x00000000000479c3 */ /* 0x000e300000002500 */
[----:B------:R-:W0:Y:S08]  /*0030*/  LDC R0, c[0x0][0x360] ;  /* 0x0000d800ff007b82 */ /* 0x000e300000000800 */
[----:B------:R-:W1:Y:S01]  /*0040*/  LDC R19, c[0x0][0x398] ;  /* 0x0000e600ff137b82 */ /* 0x000e620000000800 */
[----:B0-----:R-:W-:Y:S01]  /*0050*/  IMAD R11, R0, UR4, R11 ;  /* 0x00000004000b7c24 */ /* 0x001fe2000f8e020b */
[----:B-1----:R-:W-:-:S04]  /*0060*/  IADD3 R0, PT, PT, R19, -0x1, RZ ;  /* 0xffffffff13007810 */ /* 0x002fc80007ffe0ff */
[----:B------:R-:W-:-:S13]  /*0070*/  ISETP.GE.AND P0, PT, R11, R0, PT ;  /* 0x000000000b00720c */ /* 0x000fda0003f06270 */
[----:B------:R-:W-:Y:S05]  /*0080*/  @P0 EXIT ;  /* 0x000000000000094d */ /* 0x000fea0003800000 */
[----:B------:R-:W0:Y:S01]  /*0090*/  LDC.64 R12, c[0x0][0x380] ;  /* 0x0000e000ff0c7b82 */ /* 0x000e220000000a00 */
[----:B------:R-:W1:Y:S01]  /*00a0*/  LDCU.64 UR4, c[0x0][0x358] ;  /* 0x00006b00ff0477ac */ /* 0x000e620008000a00 */
[----:B------:R-:W-:-:S06]  /*00b0*/  IMAD R3, R11, R19, R11 ;  /* 0x000000130b037224 */ /* 0x000fcc00078e020b */
[----:B------:R-:W2:Y:S08]  /*00c0*/  LDC.64 R14, c[0x0][0x388] ;  /* 0x0000e200ff0e7b82 */ /* 0x000eb00000000a00 */
[----:B------:R-:W3:Y:S01]  /*00d0*/  LDC.64 R16, c[0x0][0x390] ;  /* 0x0000e400ff107b82 */ /* 0x000ee20000000a00 */
[----:B0-----:R-:W-:-:S05]  /*00e0*/  IMAD.WIDE R2, R3, 0x8, R12 ;  /* 0x0000000803027825 */ /* 0x001fca00078e020c */
[----:B-1----:R-:W4:Y:S01]  /*00f0*/  LDG.E.64 R4, desc[UR4][R2.64] ;  /* 0x0000000402047981 */ /* 0x002f22000c1e1b00 */
[C---:B--2---:R-:W-:Y:S01]  /*0100*/  IMAD.WIDE R6, R11.reuse, 0x8, R14 ;  /* 0x000000080b067825 */ /* 0x044fe200078e020e */
[----:B------:R-:W-:-:S04]  /*0110*/  ISETP.NE.AND P0, PT, R11, RZ, PT ;  /* 0x000000ff0b00720c */ /* 0x000fc80003f05270 */
[----:B----4-:R0:W-:Y:S04]  /*0120*/  STG.E.64 desc[UR4][R6.64], R4 ;  /* 0x0000000406007986 */ /* 0x0101e8000c101b04 */
[----:B------:R-:W2:Y:S01]  /*0130*/  LDG.E.64 R8, desc[UR4][R2.64+0x8] ;  /* 0x0000080402087981 */ /* 0x000ea2000c1e1b00 */
[----:B---3--:R-:W-:-:S05]  /*0140*/  IMAD.WIDE R10, R11, 0x8, R16 ;  /* 0x000000080b0a7825 */ /* 0x008fca00078e0210 */
[----:B--2---:R0:W-:Y:S01]  /*0150*/  STG.E.64 desc[UR4][R10.64], R8 ;  /* 0x000000080a007986 */ /* 0x0041e2000c101b04 */
[----:B------:R-:W-:Y:S05]  /*0160*/  @P0 EXIT ;  /* 0x000000000000094d */ /* 0x000fea0003800000 */
[----:B------:R-:W-:-:S04]  /*0170*/  IMAD R3, R19, R19, RZ ;  /* 0x0000001313037224 */ /* 0x000fc800078e02ff */
[----:B------:R-:W-:-:S06]  /*0180*/  IMAD.WIDE.U32 R2, R3, 0x8, R12 ;  /* 0x0000000803027825 */ /* 0x000fcc00078e000c */
[----:B------:R-:W2:Y:S01]  /*0190*/  LDG.E.64 R2, desc[UR4][R2.64+-0x8] ;  /* 0xfffff80402027981 */ /* 0x000ea2000c1e1b00 */
[----:B0-----:R-:W-:-:S04]  /*01a0*/  IMAD.WIDE R4, R19, 0x8, R14 ;  /* 0x0000000813047825 */ /* 0x001fc800078e020e */
[----:B------:R-:W-:Y:S01]  /*01b0*/  IMAD.WIDE R6, R19, 0x8, R16 ;  /* 0x0000000813067825 */ /* 0x000fe200078e0210 */
[----:B--2---:R-:W-:Y:S04]  /*01c0*/  STG.E.64 desc[UR4][R4.64+-0x8], R2 ;  /* 0xfffff80204007986 */ /* 0x004fe8000c101b04 */
[----:B------:R-:W-:Y:S01]  /*01d0*/  STG.E.64 desc[UR4][R6.64+-0x8], RZ ;  /* 0xfffff8ff06007986 */ /* 0x000fe2000c101b04 */
[----:B------:R-:W-:Y:S05]  /*01e0*/  EXIT ;  /* 0x000000000000794d */ /* 0x000fea0003800000 */
.L_x_0:
[----:B------:R-:W-:-:S00]  /*01f0*/  BRA `(.L_x_0) ;  /* 0xfffffffc00fc7947 */ /* 0x000fc0000383ffff */
[----:B------:R-:W-:-:S00]  /*0200*/  NOP ;  /* 0x0000000000007918 */ /* 0x000fc00000000000 */
[----:B------:R-:W-:-:S00]  /*0210*/  NOP ;  /* 0x0000000000007918 */ /* 0x000fc00000000000 */
[----:B------:R-:W-:-:S00]  /*0220*/  NOP ;  /* 0x0000000000007918 */ /* 0x000fc00000000000 */
[----:B------:R-:W-:-:S00]  /*0230*/  NOP ;  /* 0x0000000000007918 */ /* 0x000fc00000000000 */
[----:B------:R-:W-:-:S00]  /*0240*/  NOP ;  /* 0x0000000000007918 */ /* 0x000fc00000000000 */
[----:B------:R-:W-:-:S00]  /*0250*/  NOP ;  /* 0x0000000000007918 */ /* 0x000fc00000000000 */
[----:B------:R-:W-:-:S00]  /*0260*/  NOP ;  /* 0x0000000000007918 */ /* 0x000fc00000000000 */
[----:B------:R-:W-:-:S00]  /*0270*/  NOP ;  /* 0x0000000000007918 */ /* 0x000fc00000000000 */
.L_x_98:


//--------------------- .text._Z18Householder_step_4PdS_S_S_dii --------------------------
	.section	.text._Z18Householder_step_4PdS_S_S_dii,"ax",@progbits
	.align	128
        .global         _Z18Householder_step_4PdS_S_S_dii
        .type           _Z18Householder_step_4PdS_S_S_dii,@function
        .size           _Z18Householder_step_4PdS_S_S_dii,(.L_x_99 - _Z18Householder_step_4PdS_S_S_dii)
        .other          _Z18Householder_step_4PdS_S_S_dii,@"STO_CUDA_ENTRY STV_DEFAULT"
_Z18Householder_step_4PdS_S_S_dii:
.text._Z18Householder_step_4PdS_S_S_dii:
[----:B------:R-:W-:Y:S01]  /*0000*/  LDC R1, c[0x0][0x37c] ;  /* 0x0000df00ff017b82 */ /* 0x000fe20000000800 */
[----:B------:R-:W0:Y:S07]  /*0010*/  S2R R13, SR_TID.X ;  /* 0x00000000000d7919 */ /* 0x000e2e0000002100 */
[----:B------:R-:W0:Y:S08]  /*0020*/  S2UR UR4, SR_CTAID.X ;  /* 0x00000000000479c3 */ /* 0x000e300000002500 */
[----:B------:R-:W0:Y:S08]  /*0030*/  LDC R2, c[0x0][0x360] ;  /* 0x0000d800ff027b82 */ /* 0x000e300000000800 */
[----:B------:R-:W1:Y:S01]  /*0040*/  LDC R0, c[0x0][0x3ac] ;  /* 0x0000eb00ff007b82 */ /* 0x000e620000000800 */
[----:B0-----:R-:W-:-:S05]  /*0050*/  IMAD R13, R2, UR4, R13 ;  /* 0x00000004020d7c24 */ /* 0x001fca000f8e020d */
[----:B------:R-:W-:-:S04]  /*0060*/  VIMNMX R3, PT, PT, RZ, R13, !PT ;  /* 0x0000000dff037248 */ /* 0x000fc80007fe0100 */
[----:B-1----:R-:W-:-:S13]  /*0070*/  ISETP.GT.AND P0, PT, R3, R0, PT ;  /* 0x000000000300720c */ /* 0x002fda0003f04270 */
[----:B------:R-:W-:Y:S05]  /*0080*/  @P0 EXIT ;  /* 0x000000000000094d */ /* 0x000fea0003800000 */
[----:B------:R-:W0:Y:S01]  /*0090*/  LDC.64 R8, c[0x0][0x388] ;  /* 0x0000e200ff087b82 */ /* 0x000e220000000a00 */
[----:B------:R-:W1:Y:S01]  /*00a0*/  LDCU UR4, c[0x0][0x3a8] ;  /* 0x00007500ff0477ac */ /* 0x000e620008000800 */
[C---:B------:R-:W-:Y:S01]  /*00b0*/  ISETP.GE.U32.AND P1, PT, R0.reuse, 0x7, PT ;  /* 0x000000070000780c */ /* 0x040fe20003f26070 */
[----:B------:R-:W-:Y:S01]  /*00c0*/  HFMA2 R4, -RZ, RZ, 0, 0 ;  /* 0x00000000ff047431 */ /* 0x000fe200000001ff */
[----:B------:R-:W-:Y:S01]  /*00d0*/  IADD3 R2, PT, PT, R0, 0x1, RZ ;  /* 0x0000000100027810 */ /* 0x000fe20007ffe0ff */
[----:B------:R-:W2:Y:S03]  /*00e0*/  LDCU.64 UR8, c[0x0][0x358] ;  /* 0x00006b00ff0877ac */ /* 0x000ea60008000a00 */
[----:B------:R-:W3:Y:S01]  /*00f0*/  LDC.64 R6, c[0x0][0x398] ;  /* 0x0000e600ff067b82 */ /* 0x000ee20000000a00 */
[----:B------:R-:W-:-:S04]  /*0100*/  LOP3.LUT R3, R2, 0x7, RZ, 0xc0, !PT ;  /* 0x0000000702037812 */ /* 0x000fc800078ec0ff */
[----:B------:R-:W-:Y:S01]  /*0110*/  ISETP.NE.AND P0, PT, R3, RZ, PT ;  /* 0x000000ff0300720c */ /* 0x000fe20003f05270 */
[C---:B-1----:R-:W-:Y:S02]  /*0120*/  IMAD R5, R13.reuse, UR4, RZ ;  /* 0x000000040d057c24 */ /* 0x042fe4000f8e02ff */
[----:B0-----:R-:W-:-:S04]  /*0130*/  IMAD.WIDE R10, R13, 0x8, R8 ;  /* 0x000000080d0a7825 */ /* 0x001fc800078e0208 */
[----:B---3--:R-:W-:Y:S01]  /*0140*/  IMAD.WIDE R12, R13, 0x8, R6 ;  /* 0x000000080d0c7825 */ /* 0x008fe200078e0206 */
[----:B--2---:R-:W-:Y:S06]  /*0150*/  @!P1 BRA `(.L_x_1) ;  /* 0x0000000400649947 */ /* 0x004fec0003800000 */
[----:B------:R-:W0:Y:S01]  /*0160*/  LDCU.64 UR6, c[0x0][0x398] ;  /* 0x00007300ff0677ac */ /* 0x000e220008000a00 */
[----:B------:R-:W-:Y:S01]  /*0170*/  LOP3.LUT R4, R2, 0xfffffff8, RZ, 0xc0, !PT ;  /* 0xfffffff802047812 */ /* 0x000fe200078ec0ff */
[----:B------:R-:W-:Y:S01]  /*0180*/  IMAD.MOV.U32 R26, RZ, RZ, R5 ;  /* 0x000000ffff1a7224 */ /* 0x000fe200078e0005 */
[----:B------:R-:W1:Y:S02]  /*0190*/  LDCU.64 UR4, c[0x0][0x388] ;  /* 0x00007100ff0477ac */ /* 0x000e640008000a00 */
[----:B------:R-:W-:Y:S01]  /*01a0*/  IADD3 R27, PT, PT, -R4, RZ, RZ ;  /* 0x000000ff041b7210 */ /* 0x000fe20007ffe1ff */
[----:B0-----:R-:W-:Y:S02]  /*01b0*/  UIADD3 UR6, UP0, UPT, UR6, 0x20, URZ ;  /* 0x0000002006067890 */ /* 0x001fe4000ff1e0ff */
[----:B-1----:R-:W-:Y:S02]  /*01c0*/  UIADD3 UR4, UP1, UPT, UR4, 0x20, URZ ;  /* 0x0000002004047890 */ /* 0x002fe4000ff3e0ff */
[----:B------:R-:W-:-:S02]  /*01d0*/  UIADD3.X UR7, UPT, UPT, URZ, UR7, URZ, UP0, !UPT ;  /* 0x00000007ff077290 */ /* 0x000fc400087fe4ff */
[----:B------:R-:W-:Y:S01]  /*01e0*/  IMAD.U32 R16, RZ, RZ, UR6 ;  /* 0x00000006ff107e24 */ /* 0x000fe2000f8e00ff */
[----:B------:R-:W-:Y:S01]  /*01f0*/  UIADD3.X UR5, UPT, UPT, URZ, UR5, URZ, UP1, !UPT ;  /* 0x00000005ff057290 */ /* 0x000fe20008ffe4ff */
[----:B------:R-:W-:Y:S02]  /*0200*/  MOV R20, UR4 ;  /* 0x0000000400147c02 */ /* 0x000fe40008000f00 */
[----:B------:R-:W-:-:S03]  /*0210*/  IMAD.U32 R17, RZ, RZ, UR7 ;  /* 0x00000007ff117e24 */ /* 0x000fc6000f8e00ff */
[----:B------:R-:W-:-:S07]  /*0220*/  MOV R21, UR5 ;  /* 0x0000000500157c02 */ /* 0x000fce0008000f00 */
.L_x_2:
[----:B0-----:R-:W0:Y:S01]  /*0230*/  LDC.64 R14, c[0x0][0x380] ;  /* 0x0000e000ff0e7b82 */ /* 0x001e220000000a00 */
[----:B------:R-:W2:Y:S04]  /*0240*/  LDG.E.64 R18, desc[UR8][R10.64] ;  /* 0x000000080a127981 */ /* 0x000ea8000c1e1b00 */
[----:B------:R-:W2:Y:S01]  /*0250*/  LDG.E.64 R24, desc[UR8][R16.64+-0x20] ;  /* 0xffffe00810187981 */ /* 0x000ea2000c1e1b00 */
[----:B0-----:R-:W-:-:S05]  /*0260*/  IMAD.WIDE R14, R26, 0x8, R14 ;  /* 0x000000081a0e7825 */ /* 0x001fca00078e020e */
[----:B------:R-:W2:Y:S02]  /*0270*/  LDG.E.64 R22, desc[UR8][R14.64] ;  /* 0x000000080e167981 */ /* 0x000ea4000c1e1b00 */
[----:B--2---:R-:W-:Y:S01]  /*0280*/  DFMA R24, -R18, R24, R22 ;  /* 0x000000181218722b */ /* 0x004fe20000000116 */
[----:B------:R-:W-:Y:S01]  /*0290*/  IMAD.MOV.U32 R18, RZ, RZ, R20 ;  /* 0x000000ffff127224 */ /* 0x000fe200078e0014 */
[----:B------:R-:W-:Y:S01]  /*02a0*/  MOV R19, R21 ;  /* 0x0000001500137202 */ /* 0x000fe20000000f00 */
[----:B------:R-:W2:Y:S04]  /*02b0*/  LDG.E.64 R22, desc[UR8][R12.64] ;  /* 0x000000080c167981 */ /* 0x000ea8000c1e1b00 */
[----:B------:R-:W2:Y:S02]  /*02c0*/  LDG.E.64 R20, desc[UR8][R18.64+-0x20] ;  /* 0xffffe00812147981 */ /* 0x000ea4000c1e1b00 */
[----:B--2---:R-:W-:-:S02]  /*02d0*/  DFMA R28, -R22, R20, R24 ;  /* 0x00000014161c722b */ /* 0x004fc40000000118 */
[----:B------:R-:W2:Y:S05]  /*02e0*/  LDG.E.64 R22, desc[UR8][R14.64+0x8] ;  /* 0x000008080e167981 */ /* 0x000eaa000c1e1b00 */
[----:B------:R0:W-:Y:S04]  /*02f0*/  STG.E.64 desc[UR8][R14.64], R28 ;  /* 0x0000001c0e007986 */ /* 0x0001e8000c101b08 */
[----:B------:R-:W2:Y:S04]  /*0300*/  LDG.E.64 R20, desc[UR8][R10.64] ;  /* 0x000000080a147981 */ /* 0x000ea8000c1e1b00 */
[----:B------:R-:W2:Y:S02]  /*0310*/  LDG.E.64 R24, desc[UR8][R16.64+-0x18] ;  /* 0xffffe80810187981 */ /* 0x000ea4000c1e1b00 */
[----:B--2---:R-:W-:-:S02]  /*0320*/  DFMA R24, -R20, R24, R22 ;  /* 0x000000181418722b */ /* 0x004fc40000000116 */
[----:B------:R-:W0:Y:S04]  /*0330*/  LDG.E.64 R22, desc[UR8][R12.64] ;  /* 0x000000080c167981 */ /* 0x000e28000c1e1b00 */
[----:B------:R-:W0:Y:S02]  /*0340*/  LDG.E.64 R20, desc[UR8][R18.64+-0x18] ;  /* 0xffffe80812147981 */ /* 0x000e24000c1e1b00 */
[----:B0-----:R-:W-:Y:S02]  /*0350*/  DFMA R28, -R22, R20, R24 ;  /* 0x00000014161c722b */ /* 0x001fe40000000118 */
        /* <DEDUP_REMOVED lines=43> */
[----:B------:R-:W2:Y:S01]  /*0610*/  LDG.E.64 R20, desc[UR8][R16.64+0x18] ;  /* 0x0000180810147981 */ /* 0x000ea2000c1e1b00 */
[----:B------:R-:W-:Y:S01]  /*0620*/  VIADD R27, R27, 0x8 ;  /* 0x000000081b1b7836 */ /* 0x000fe20000000000 */
[----:B--2---:R-:W-:-:S02]  /*0630*/  DFMA R20, -R22, R20, R24 ;  /* 0x000000141614722b */ /* 0x004fc40000000118 */
[----:B------:R-:W2:Y:S04]  /*0640*/  LDG.E.64 R22, desc[UR8][R12.64] ;  /* 0x000000080c167981 */ /* 0x000ea8000c1e1b00 */
[----:B------:R-:W2:Y:S01]  /*0650*/  LDG.E.64 R24, desc[UR8][R18.64+0x18] ;  /* 0x0000180812187981 */ /* 0x000ea2000c1e1b00 */
[----:B------:R-:W-:Y:S02]  /*0660*/  ISETP.NE.AND P1, PT, R27, RZ, PT ;  /* 0x000000ff1b00720c */ /* 0x000fe40003f25270 */
[----:B------:R-:W-:Y:S02]  /*0670*/  IADD3 R16, P2, PT, R16, 0x40, RZ ;  /* 0x0000004010107810 */ /* 0x000fe40007f5e0ff */
[----:B------:R-:W-:Y:S02]  /*0680*/  IADD3 R26, PT, PT, R26, 0x8, RZ ;  /* 0x000000081a1a7810 */ /* 0x000fe40007ffe0ff */
[----:B------:R-:W-:Y:S01]  /*0690*/  IADD3.X R17, PT, PT, RZ, R17, RZ, P2, !PT ;  /* 0x00000011ff117210 */ /* 0x000fe200017fe4ff */
[----:B--2---:R-:W-:Y:S01]  /*06a0*/  DFMA R22, -R22, R24, R20 ;  /* 0x000000181616722b */ /* 0x004fe20000000114 */
[----:B------:R-:W-:-:S06]  /*06b0*/  IADD3 R20, P3, PT, R18, 0x40, RZ ;  /* 0x0000004012147810 */ /* 0x000fcc0007f7e0ff */
[----:B------:R0:W-:Y:S01]  /*06c0*/  STG.E.64 desc[UR8][R14.64+0x38], R22 ;  /* 0x000038160e007986 */ /* 0x0001e2000c101b08 */
[----:B------:R-:W-:Y:S01]  /*06d0*/  IMAD.X R21, RZ, RZ, R19, P3 ;  /* 0x000000ffff157224 */ /* 0x000fe200018e0613 */
[----:B------:R-:W-:Y:S06]  /*06e0*/  @P1 BRA `(.L_x_2) ;  /* 0xfffffff800d01947 */ /* 0x000fec000383ffff */
.L_x_1:
[----:B------:R-:W-:Y:S05]  /*06f0*/  @!P0 EXIT ;  /* 0x000000000000894d */ /* 0x000fea0003800000 */
[----:B------:R-:W-:Y:S02]  /*0700*/  ISETP.GE.U32.AND P0, PT, R3, 0x4, PT ;  /* 0x000000040300780c */ /* 0x000fe40003f06070 */
[----:B0-----:R-:W-:-:S11]  /*0710*/  LOP3.LUT P1, R28, R2, 0x3, RZ, 0xc0, !PT ;  /* 0x00000003021c7812 */ /* 0x001fd6000782c0ff */
[----:B------:R-:W-:Y:S05]  /*0720*/  @!P0 BRA `(.L_x_3) ;  /* 0x0000000000988947 */ /* 0x000fea0003800000 */
[----:B------:R-:W0:Y:S01]  /*0730*/  LDC.64 R26, c[0x0][0x380] ;  /* 0x0000e000ff1a7b82 */ /* 0x000e220000000a00 */
[----:B------:R-:W-:Y:S01]  /*0740*/  IMAD.IADD R15, R5, 0x1, R4 ;  /* 0x00000001050f7824 */ /* 0x000fe200078e0204 */
[----:B------:R-:W2:Y:S01]  /*0750*/  LDG.E.64 R22, desc[UR8][R10.64] ;  /* 0x000000080a167981 */ /* 0x000ea2000c1e1b00 */
[----:B------:R-:W-:-:S03]  /*0760*/  IMAD.WIDE.U32 R2, R4, 0x8, R6 ;  /* 0x0000000804027825 */ /* 0x000fc600078e0006 */
[----:B------:R-:W3:Y:S04]  /*0770*/  LDG.E.64 R18, desc[UR8][R12.64] ;  /* 0x000000080c127981 */ /* 0x000ee8000c1e1b00 */
[----:B------:R-:W2:Y:S01]  /*0780*/  LDG.E.64 R16, desc[UR8][R2.64] ;  /* 0x0000000802107981 */ /* 0x000ea2000c1e1b00 */
[----:B0-----:R-:W-:-:S05]  /*0790*/  IMAD.WIDE R26, R15, 0x8, R26 ;  /* 0x000000080f1a7825 */ /* 0x001fca00078e021a */
[----:B------:R-:W2:Y:S01]  /*07a0*/  LDG.E.64 R24, desc[UR8][R26.64] ;  /* 0x000000081a187981 */ /* 0x000ea2000c1e1b00 */
[----:B------:R-:W-:-:S05]  /*07b0*/  IMAD.WIDE.U32 R14, R4, 0x8, R8 ;  /* 0x00000008040e7825 */ /* 0x000fca00078e0008 */
[----:B------:R-:W3:Y:S01]  /*07c0*/  LDG.E.64 R20, desc[UR8][R14.64] ;  /* 0x000000080e147981 */ /* 0x000ee2000c1e1b00 */
[----:B--2---:R-:W-:-:S03]  /*07d0*/  DFMA R16, -R22, R16, R24 ;  /* 0x000000101610722b */ /* 0x004fc60000000118 */
[----:B------:R-:W2:Y:S05]  /*07e0*/  LDG.E.64 R24, desc[UR8][R26.64+0x8] ;  /* 0x000008081a187981 */ /* 0x000eaa000c1e1b00 */
[----:B---3--:R-:W-:-:S07]  /*07f0*/  DFMA R22, -R18, R20, R16 ;  /* 0x000000141216722b */ /* 0x008fce0000000110 */
[----:B------:R0:W-:Y:S04]  /*0800*/  STG.E.64 desc[UR8][R26.64], R22 ;  /* 0x000000161a007986 */ /* 0x0001e8000c101b08 */
[----:B------:R-:W2:Y:S04]  /*0810*/  LDG.E.64 R16, desc[UR8][R2.64+0x8] ;  /* 0x0000080802107981 */ /* 0x000ea8000c1e1b00 */
[----:B------:R-:W3:Y:S04]  /*0820*/  LDG.E.64 R18, desc[UR8][R12.64] ;  /* 0x000000080c127981 */ /* 0x000ee8000c1e1b00 */
[----:B------:R-:W3:Y:S04]  /*0830*/  LDG.E.64 R20, desc[UR8][R14.64+0x8] ;  /* 0x000008080e147981 */ /* 0x000ee8000c1e1b00 */
[----:B0-----:R-:W2:Y:S02]  /*0840*/  LDG.E.64 R22, desc[UR8][R10.64] ;  /* 0x000000080a167981 */ /* 0x001ea4000c1e1b00 */
[----:B--2---:R-:W-:-:S08]  /*0850*/  DFMA R16, -R22, R16, R24 ;  /* 0x000000101610722b */ /* 0x004fd00000000118 */
[----:B---3--:R-:W-:Y:S02]  /*0860*/  DFMA R24, -R18, R20, R16 ;  /* 0x000000141218722b */ /* 0x008fe40000000110 */
[----:B------:R-:W2:Y:S05]  /*0870*/  LDG.E.64 R16, desc[UR8][R26.64+0x10] ;  /* 0x000010081a107981 */ /* 0x000eaa000c1e1b00 */
[----:B------:R0:W-:Y:S04]  /*0880*/  STG.E.64 desc[UR8][R26.64+0x8], R24 ;  /* 0x000008181a007986 */ /* 0x0001e8000c101b08 */
[----:B------:R-:W2:Y:S04]  /*0890*/  LDG.E.64 R18, desc[UR8][R10.64] ;  /* 0x000000080a127981 */ /* 0x000ea8000c1e1b00 */
[----:B------:R-:W2:Y:S04]  /*08a0*/  LDG.E.64 R20, desc[UR8][R2.64+0x10] ;  /* 0x0000100802147981 */ /* 0x000ea8000c1e1b00 */
[----:B------:R-:W3:Y:S04]  /*08b0*/  LDG.E.64 R22, desc[UR8][R12.64] ;  /* 0x000000080c167981 */ /* 0x000ee8000c1e1b00 */
[----:B0-----:R-:W3:Y:S01]  /*08c0*/  LDG.E.64 R24, desc[UR8][R14.64+0x10] ;  /* 0x000010080e187981 */ /* 0x001ee2000c1e1b00 */
        /* <DEDUP_REMOVED lines=8> */
[----:B------:R-:W-:Y:S01]  /*0950*/  IADD3 R4, PT, PT, R4, 0x4, RZ ;  /* 0x0000000404047810 */ /* 0x000fe20007ffe0ff */
[----:B--2---:R-:W-:-:S08]  /*0960*/  DFMA R16, -R18, R20, R16 ;  /* 0x000000141210722b */ /* 0x004fd00000000110 */
[----:B---3--:R-:W-:-:S07]  /*0970*/  DFMA R16, -R22, R24, R16 ;  /* 0x000000181610722b */ /* 0x008fce0000000110 */
[----:B------:R0:W-:Y:S04]  /*0980*/  STG.E.64 desc[UR8][R26.64+0x18], R16 ;  /* 0x000018101a007986 */ /* 0x0001e8000c101b08 */
.L_x_3:
[----:B------:R-:W-:Y:S05]  /*0990*/  @!P1 EXIT ;  /* 0x000000000000994d */ /* 0x000fea0003800000 */
[----:B------:R-:W-:Y:S02]  /*09a0*/  ISETP.NE.AND P0, PT, R28, 0x1, PT ;  /* 0x000000011c00780c */ /* 0x000fe40003f05270 */
[----:B------:R-:W-:-:S04]  /*09b0*/  LOP3.LUT R0, R0, 0x1, RZ, 0xc0, !PT ;  /* 0x0000000100007812 */ /* 0x000fc800078ec0ff */
[----:B------:R-:W-:-:S07]  /*09c0*/  ISETP.NE.U32.AND P1, PT, R0, 0x1, PT ;  /* 0x000000010000780c */ /* 0x000fce0003f25070 */
[----:B------:R-:W-:Y:S06]  /*09d0*/  @!P0 BRA `(.L_x_4) ;  /* 0x0000000000588947 */ /* 0x000fec0003800000 */
[----:B------:R-:W1:Y:S01]  /*09e0*/  LDC.64 R2, c[0x0][0x380] ;  /* 0x0000e000ff027b82 */ /* 0x000e620000000a00 */
[----:B0-----:R-:W-:Y:S01]  /*09f0*/  IMAD.IADD R17, R5, 0x1, R4 ;  /* 0x0000000105117824 */ /* 0x001fe200078e0204 */
[----:B------:R-:W2:Y:S01]  /*0a00*/  LDG.E.64 R24, desc[UR8][R10.64] ;  /* 0x000000080a187981 */ /* 0x000ea2000c1e1b00 */
[----:B------:R-:W-:-:S03]  /*0a10*/  IMAD.WIDE.U32 R14, R4, 0x8, R6 ;  /* 0x00000008040e7825 */ /* 0x000fc600078e0006 */
[----:B------:R-:W3:Y:S04]  /*0a20*/  LDG.E.64 R18, desc[UR8][R12.64] ;  /* 0x000000080c127981 */ /* 0x000ee8000c1e1b00 */
[----:B------:R-:W2:Y:S01]  /*0a30*/  LDG.E.64 R26, desc[UR8][R14.64] ;  /* 0x000000080e1a7981 */ /* 0x000ea2000c1e1b00 */
[----:B-1----:R-:W-:-:S05]  /*0a40*/  IMAD.WIDE R2, R17, 0x8, R2 ;  /* 0x0000000811027825 */ /* 0x002fca00078e0202 */
[----:B------:R-:W2:Y:S01]  /*0a50*/  LDG.E.64 R22, desc[UR8][R2.64] ;  /* 0x0000000802167981 */ /* 0x000ea2000c1e1b00 */
[----:B------:R-:W-:-:S05]  /*0a60*/  IMAD.WIDE.U32 R16, R4, 0x8, R8 ;  /* 0x0000000804107825 */ /* 0x000fca00078e0008 */
[----:B------:R-:W3:Y:S01]  /*0a70*/  LDG.E.64 R20, desc[UR8][R16.64] ;  /* 0x0000000810147981 */ /* 0x000ee2000c1e1b00 */
[----:B--2---:R-:W-:-:S08]  /*0a80*/  DFMA R22, -R24, R26, R22 ;  /* 0x0000001a1816722b */ /* 0x004fd00000000116 */
[----:B---3--:R-:W-:Y:S01]  /*0a90*/  DFMA R20, -R18, R20, R22 ;  /* 0x000000141214722b */ /* 0x008fe20000000116 */
[----:B------:R-:W2:Y:S06]  /*0aa0*/  LDG.E.64 R18, desc[UR8][R2.64+0x8] ;  /* 0x0000080802127981 */ /* 0x000eac000c1e1b00 */
[----:B------:R1:W-:Y:S04]  /*0ab0*/  STG.E.64 desc[UR8][R2.64], R20 ;  /* 0x0000001402007986 */ /* 0x0003e8000c101b08 */
[----:B------:R-:W2:Y:S04]  /*0ac0*/  LDG.E.64 R24, desc[UR8][R14.64+0x8] ;  /* 0x000008080e187981 */ /* 0x000ea8000c1e1b00 */
[----:B------:R-:W2:Y:S04]  /*0ad0*/  LDG.E.64 R22, desc[UR8][R10.64] ;  /* 0x000000080a167981 */ /* 0x000ea8000c1e1b00 */
[----:B------:R-:W3:Y:S04]  /*0ae0*/  LDG.E.64 R28, desc[UR8][R16.64+0x8] ;  /* 0x00000808101c7981 */ /* 0x000ee8000c1e1b00 */
[----:B------:R-:W3:Y:S01]  /*0af0*/  LDG.E.64 R26, desc[UR8][R12.64] ;  /* 0x000000080c1a7981 */ /* 0x000ee2000c1e1b00 */
[----:B------:R-:W-:Y:S01]  /*0b00*/  IADD3 R4, PT, PT, R4, 0x2, RZ ;  /* 0x0000000204047810 */ /* 0x000fe20007ffe0ff */
[----:B--2---:R-:W-:-:S08]  /*0b10*/  DFMA R18, -R22, R24, R18 ;  /* 0x000000181612722b */ /* 0x004fd00000000112 */
[----:B---3--:R-:W-:-:S07]  /*0b20*/  DFMA R18, -R26, R28, R18 ;  /* 0x0000001c1a12722b */ /* 0x008fce0000000112 */
[----:B------:R1:W-:Y:S04]  /*0b30*/  STG.E.64 desc[UR8][R2.64+0x8], R18 ;  /* 0x0000081202007986 */ /* 0x0003e8000c101b08 */
.L_x_4:
[----:B------:R-:W-:Y:S05]  /*0b40*/  @!P1 EXIT ;  /* 0x000000000000994d */ /* 0x000fea0003800000 */
[----:B-1----:R-:W1:Y:S01]  /*0b50*/  LDC.64 R2, c[0x0][0x380] ;  /* 0x0000e000ff027b82 */ /* 0x002e620000000a00 */
[----:B------:R-:W-:Y:S01]  /*0b60*/  IMAD.IADD R5, R5, 0x1, R4 ;  /* 0x0000000105057824 */ /* 0x000fe200078e0204 */
[----:B------:R-:W2:Y:S01]  /*0b70*/  LDG.E.64 R10, desc[UR8][R10.64] ;  /* 0x000000080a0a7981 */ /* 0x000ea2000c1e1b00 */
[----:B------:R-:W-:-:S03]  /*0b80*/  IMAD.WIDE.U32 R14, R4, 0x8, R6 ;  /* 0x00000008040e7825 */ /* 0x000fc600078e0006 */
[----:B------:R-:W3:Y:S04]  /*0b90*/  LDG.E.64 R12, desc[UR8][R12.64] ;  /* 0x000000080c0c7981 */ /* 0x000ee8000c1e1b00 */
[----:B------:R-:W2:Y:S01]  /*0ba0*/  LDG.E.64 R14, desc[UR8][R14.64] ;  /* 0x000000080e0e7981 */ /* 0x000ea2000c1e1b00 */
[----:B-1----:R-:W-:-:S05]  /*0bb0*/  IMAD.WIDE R2, R5, 0x8, R2 ;  /* 0x0000000805027825 */ /* 0x002fca00078e0202 */
[----:B------:R-:W2:Y:S01]  /*0bc0*/  LDG.E.64 R6, desc[UR8][R2.64] ;  /* 0x0000000802067981 */ /* 0x000ea2000c1e1b00 */
[----:B------:R-:W-:-:S06]  /*0bd0*/  IMAD.WIDE.U32 R4, R4, 0x8, R8 ;  /* 0x0000000804047825 */ /* 0x000fcc00078e0008 */
[----:B------:R-:W3:Y:S01]  /*0be0*/  LDG.E.64 R4, desc[UR8][R4.64] ;  /* 0x0000000804047981 */ /* 0x000ee2000c1e1b00 */
[----:B--2---:R-:W-:-:S08]  /*0bf0*/  DFMA R6, -R10, R14, R6 ;  /* 0x0000000e0a06722b */ /* 0x004fd00000000106 */
[----:B---3--:R-:W-:-:S07]  /*0c00*/  DFMA R6, -R12, R4, R6 ;  /* 0x000000040c06722b */ /* 0x008fce0000000106 */
[----:B------:R-:W-:Y:S01]  /*0c10*/  STG.E.64 desc[UR8][R2.64], R6 ;  /* 0x0000000602007986 */ /* 0x000fe2000c101b08 */
[----:B------:R-:W-:Y:S05]  /*0c20*/  EXIT ;  /* 0x000000000000794d */ /* 0x000fea0003800000 */
.L_x_5:
        /* <DEDUP_REMOVED lines=13> */
.L_x_99:


//--------------------- .text._Z18Householder_step_3PdS_S_S_dii --------------------------
	.section	.text._Z18Householder_step_3PdS_S_S_dii,"ax",@progbits
	.align	128
        .global         _Z18Householder_step_3PdS_S_S_dii
        .type           _Z18Householder_step_3PdS_S_S_dii,@function
        .size           _Z18Householder_step_3PdS_S_S_dii,(.L_x_100 - _Z18Householder_step_3PdS_S_S_dii)
        .other          _Z18Householder_step_3PdS_S_S_dii,@"STO_CUDA_ENTRY STV_DEFAULT"
_Z18Householder_step_3PdS_S_S_dii:
.text._Z18Householder_step_3PdS_S_S_dii:
[----:B------:R-:W-:Y:S01]  /*0000*/  LDC R1, c[0x0][0x37c] ;  /* 0x0000df00ff017b82 */ /* 0x000fe20000000800 */
[----:B------:R-:W0:Y:S07]  /*0010*/  S2R R11, SR_TID.X ;  /* 0x00000000000b7919 */ /* 0x000e2e0000002100 */
[----:B------:R-:W0:Y:S01]  /*0020*/  S2UR UR4, SR_CTAID.X ;  /* 0x00000000000479c3 */ /* 0x000e220000002500 */
[----:B------:R-:W1:Y:S07]  /*0030*/  LDCU UR5, c[0x0][0x3ac] ;  /* 0x00007580ff0577ac */ /* 0x000e6e0008000800 */
[----:B------:R-:W0:Y:S02]  /*0040*/  LDC R0, c[0x0][0x360] ;  /* 0x0000d800ff007b82 */ /* 0x000e240000000800 */
[----:B0-----:R-:W-:-:S05]  /*0050*/  IMAD R11, R0, UR4, R11 ;  /* 0x00000004000b7c24 */ /* 0x001fca000f8e020b */
[----:B-1----:R-:W-:-:S13]  /*0060*/  ISETP.GT.AND P0, PT, R11, UR5, PT ;  /* 0x000000050b007c0c */ /* 0x002fda000bf04270 */
[----:B------:R-:W-:Y:S05]  /*0070*/  @P0 EXIT ;  /* 0x000000000000094d */ /* 0x000fea0003800000 */
[----:B------:R-:W0:Y:S01]  /*0080*/  LDC.64 R2, c[0x0][0x390] ;  /* 0x0000e400ff027b82 */ /* 0x000e220000000a00 */
[----:B------:R-:W1:Y:S01]  /*0090*/  LDCU.64 UR4, c[0x0][0x358] ;  /* 0x00006b00ff0477ac */ /* 0x000e620008000a00 */
[----:B------:R-:W2:Y:S06]  /*00a0*/  LDCU.64 UR6, c[0x0][0x3a0] ;  /* 0x00007400ff0677ac */ /* 0x000eac0008000a00 */
[----:B------:R-:W3:Y:S08]  /*00b0*/  LDC.64 R4, c[0x0][0x388] ;  /* 0x0000e200ff047b82 */ /* 0x000ef00000000a00 */
[----:B------:R-:W4:Y:S01]  /*00c0*/  LDC.64 R8, c[0x0][0x398] ;  /* 0x0000e600ff087b82 */ /* 0x000f220000000a00 */
[----:B0-----:R-:W-:-:S06]  /*00d0*/  IMAD.WIDE R2, R11, 0x8, R2 ;  /* 0x000000080b027825 */ /* 0x001fcc00078e0202 */
[----:B-1----:R-:W2:Y:S01]  /*00e0*/  LDG.E.64 R2, desc[UR4][R2.64] ;  /* 0x0000000402027981 */ /* 0x002ea2000c1e1b00 */
[----:B---3--:R-:W-:-:S06]  /*00f0*/  IMAD.WIDE R4, R11, 0x8, R4 ;  /* 0x000000080b047825 */ /* 0x008fcc00078e0204 */
[----:B------:R-:W2:Y:S01]  /*0100*/  LDG.E.64 R4, desc[UR4][R4.64] ;  /* 0x0000000404047981 */ /* 0x000ea2000c1e1b00 */
[----:B----4-:R-:W-:Y:S01]  /*0110*/  IMAD.WIDE R8, R11, 0x8, R8 ;  /* 0x000000080b087825 */ /* 0x010fe200078e0208 */
[----:B--2---:R-:W-:-:S07]  /*0120*/  DFMA R6, -R4, UR6, R2 ;  /* 0x0000000604067c2b */ /* 0x004fce0008000102 */
[----:B------:R-:W-:Y:S01]  /*0130*/  STG.E.64 desc[UR4][R8.64], R6 ;  /* 0x0000000608007986 */ /* 0x000fe2000c101b04 */
[----:B------:R-:W-:Y:S06]  /*0140*/  BAR.SYNC.DEFER_BLOCKING 0x0 ;  /* 0x0000000000007b1d */ /* 0x000fec0000010000 */
[----:B------:R-:W-:Y:S05]  /*0150*/  EXIT ;  /* 0x000000000000794d */ /* 0x000fea0003800000 */
.L_x_6:
        /* <DEDUP_REMOVED lines=10> */
.L_x_100:


//--------------------- .text._Z18Householder_step_2PdS_S_S_S_dii --------------------------
	.section	.text._Z18Householder_step_2PdS_S_S_S_dii,"ax",@progbits
	.align	128
        .global         _Z18Householder_step_2PdS_S_S_S_dii
        .type           _Z18Householder_step_2PdS_S_S_S_dii,@function
        .size           _Z18Householder_step_2PdS_S_S_S_dii,(.L_x_97 - _Z18Householder_step_2PdS_S_S_S_dii)
        .other          _Z18Householder_step_2PdS_S_S_S_dii,@"STO_CUDA_ENTRY STV_DEFAULT"
_Z18Householder_step_2PdS_S_S_S_dii:
.text._Z18Householder_step_2PdS_S_S_S_dii:
[----:B------:R-:W-:Y:S01]  /*0000*/  LDC R1, c[0x0][0x37c] ;  /* 0x0000df00ff017b82 */ /* 0x000fe20000000800 */
[----:B------:R-:W0:Y:S07]  /*0010*/  S2R R6, SR_TID.X ;  /* 0x0000000000067919 */ /* 0x000e2e0000002100 */
[----:B------:R-:W0:Y:S01]  /*0020*/  S2UR UR4, SR_CTAID.X ;  /* 0x00000000000479c3 */ /* 0x000e220000002500 */
[----:B------:R-:W1:Y:S07]  /*0030*/  LDCU UR5, c[0x0][0x3b0] ;  /* 0x00007600ff0577ac */ /* 0x000e6e0008000800 */
[----:B------:R-:W0:Y:S02]  /*0040*/  LDC R3, c[0x0][0x360] ;  /* 0x0000d800ff037b82 */ /* 0x000e240000000800 */
[----:B0-----:R-:W-:-:S05]  /*0050*/  IMAD R6, R3, UR4, R6 ;  /* 0x0000000403067c24 */ /* 0x001fca000f8e0206 */
[----:B-1----:R-:W-:-:S13]  /*0060*/  ISETP.GE.AND P0, PT, R6, UR5, PT ;  /* 0x0000000506007c0c */ /* 0x002fda000bf06270 */
[----:B------:R-:W-:Y:S05]  /*0070*/  @P0 EXIT ;  /* 0x000000000000094d */ /* 0x000fea0003800000 */
[----:B------:R-:W0:Y:S01]  /*0080*/  LDCU UR4, c[0x0][0x3b4] ;  /* 0x00007680ff0477ac */ /* 0x000e220008000800 */
[----:B------:R-:W-:Y:S01]  /*0090*/  CS2R R24, SRZ ;  /* 0x0000000000187805 */ /* 0x000fe2000001ff00 */
[----:B------:R-:W1:Y:S01]  /*00a0*/  LDCU.64 UR10, c[0x0][0x358] ;  /* 0x00006b00ff0a77ac */ /* 0x000e620008000a00 */
[----:B0-----:R-:W-:-:S09]  /*00b0*/  UISETP.GE.AND UP0, UPT, UR4, 0x1, UPT ;  /* 0x000000010400788c */ /* 0x001fd2000bf06270 */
[----:B-1----:R-:W-:Y:S05]  /*00c0*/  BRA.U !UP0, `(.L_x_7) ;  /* 0x0000001d08e87547 */ /* 0x002fea000b800000 */
[----:B------:R-:W-:Y:S01]  /*00d0*/  UISETP.GE.U32.AND UP0, UPT, UR4, 0x8, UPT ;  /* 0x000000080400788c */ /* 0x000fe2000bf06070 */
[----:B------:R-:W-:Y:S01]  /*00e0*/  IMAD R5, R6, UR5, RZ ;  /* 0x0000000506057c24 */ /* 0x000fe2000f8e02ff */
[----:B------:R-:W-:Y:S01]  /*00f0*/  CS2R R24, SRZ ;  /* 0x0000000000187805 */ /* 0x000fe2000001ff00 */
[----:B------:R-:W-:Y:S01]  /*0100*/  IMAD.MOV.U32 R4, RZ, RZ, RZ ;  /* 0x000000ffff047224 */ /* 0x000fe200078e00ff */
[----:B------:R-:W-:-:S05]  /*0110*/  ULOP3.LUT UR8, UR4, 0x7, URZ, 0xc0, !UPT ;  /* 0x0000000704087892 */ /* 0x000fca000f8ec0ff */
[----:B------:R-:W-:Y:S07]  /*0120*/  BRA.U !UP0, `(.L_x_8) ;  /* 0x0000000d08f07547 */ /* 0x000fee000b800000 */
[----:B------:R-:W0:Y:S01]  /*0130*/  LDCU.64 UR6, c[0x0][0x390] ;  /* 0x00007200ff0677ac */ /* 0x000e220008000a00 */
[----:B------:R-:W1:Y:S01]  /*0140*/  LDC.64 R18, c[0x0][0x3a8] ;  /* 0x0000ea00ff127b82 */ /* 0x000e620000000a00 */
[----:B------:R-:W-:Y:S01]  /*0150*/  IMAD.MOV.U32 R3, RZ, RZ, R5 ;  /* 0x000000ffff037224 */ /* 0x000fe200078e0005 */
[----:B------:R-:W-:Y:S01]  /*0160*/  CS2R R24, SRZ ;  /* 0x0000000000187805 */ /* 0x000fe2000001ff00 */
[----:B------:R-:W-:Y:S01]  /*0170*/  ULOP3.LUT UR4, UR4, 0x7ffffff8, URZ, 0xc0, !UPT ;  /* 0x7ffffff804047892 */ /* 0x000fe2000f8ec0ff */
[----:B------:R-:W2:Y:S04]  /*0180*/  LDCU UR9, c[0x0][0x3ac] ;  /* 0x00007580ff0977ac */ /* 0x000ea80008000800 */
[----:B------:R-:W3:Y:S01]  /*0190*/  LDC.64 R16, c[0x0][0x380] ;  /* 0x0000e000ff107b82 */ /* 0x000ee20000000a00 */
[----:B------:R-:W-:Y:S01]  /*01a0*/  MOV R4, UR4 ;  /* 0x0000000400047c02 */ /* 0x000fe20008000f00 */
[----:B0-----:R-:W-:-:S04]  /*01b0*/  UIADD3 UR5, UP0, UPT, UR6, 0x20, URZ ;  /* 0x0000002006057890 */ /* 0x001fc8000ff1e0ff */
[----:B------:R-:W-:Y:S02]  /*01c0*/  UIADD3.X UR6, UPT, UPT, URZ, UR7, URZ, UP0, !UPT ;  /* 0x00000007ff067290 */ /* 0x000fe400087fe4ff */
[----:B------:R-:W-:Y:S01]  /*01d0*/  IMAD.U32 R12, RZ, RZ, UR5 ;  /* 0x00000005ff0c7e24 */ /* 0x000fe2000f8e00ff */
[----:B------:R-:W-:-:S03]  /*01e0*/  UIADD3 UR7, UPT, UPT, -UR4, URZ, URZ ;  /* 0x000000ff04077290 */ /* 0x000fc6000fffe1ff */
[----:B--2---:R-:W-:-:S09]  /*01f0*/  IMAD.U32 R13, RZ, RZ, UR6 ;  /* 0x00000006ff0d7e24 */ /* 0x004fd2000f8e00ff */
.L_x_25:
[----:B---3--:R-:W-:Y:S01]  /*0200*/  IMAD.WIDE R14, R3, 0x8, R16 ;  /* 0x00000008030e7825 */ /* 0x008fe200078e0210 */
[----:B------:R-:W2:Y:S04]  /*0210*/  LDG.E.64 R10, desc[UR10][R12.64+-0x20] ;  /* 0xffffe00a0c0a7981 */ /* 0x000ea8000c1e1b00 */
[----:B------:R-:W2:Y:S01]  /*0220*/  LDG.E.64 R8, desc[UR10][R14.64] ;  /* 0x0000000a0e087981 */ /* 0x000ea2000c1e1b00 */
[----:B------:R-:W1:Y:S01]  /*0230*/  MUFU.RCP64H R21, UR9 ;  /* 0x0000000900157d08 */ /* 0x000e620008001800 */
[----:B------:R-:W-:-:S06]  /*0240*/  HFMA2 R20, -RZ, RZ, 0, 5.9604644775390625e-08 ;  /* 0x00000001ff147431 */ /* 0x000fcc00000001ff */
[----:B-1----:R-:W-:-:S08]  /*0250*/  DFMA R22, R20, -R18, 1 ;  /* 0x3ff000001416742b */ /* 0x002fd00000000812 */
[----:B------:R-:W-:-:S08]  /*0260*/  DFMA R22, R22, R22, R22 ;  /* 0x000000161616722b */ /* 0x000fd00000000016 */
[----:B------:R-:W-:-:S08]  /*0270*/  DFMA R22, R20, R22, R20 ;  /* 0x000000161416722b */ /* 0x000fd00000000014 */
[----:B------:R-:W-:-:S08]  /*0280*/  DFMA R20, R22, -R18, 1 ;  /* 0x3ff000001614742b */ /* 0x000fd00000000812 */
[----:B------:R-:W-:Y:S01]  /*0290*/  DFMA R20, R22, R20, R22 ;  /* 0x000000141614722b */ /* 0x000fe20000000016 */
[----:B------:R-:W-:Y:S01]  /*02a0*/  UIADD3 UR7, UPT, UPT, UR7, 0x8, URZ ;  /* 0x0000000807077890 */ /* 0x000fe2000fffe0ff */
[----:B------:R-:W-:Y:S03]  /*02b0*/  BSSY.RECONVERGENT B1, `(.L_x_9) ;  /* 0x0000013000017945 */ /* 0x000fe60003800200 */
[----:B------:R-:W-:Y:S01]  /*02c0*/  UISETP.NE.AND UP0, UPT, UR7, URZ, UPT ;  /* 0x000000ff0700728c */ /* 0x000fe2000bf05270 */
[----:B--2---:R-:W-:-:S08]  /*02d0*/  DMUL R26, R8, R10 ;  /* 0x0000000a081a7228 */ /* 0x004fd00000000000 */
[----:B------:R-:W-:-:S08]  /*02e0*/  DMUL R10, R26, R20 ;  /* 0x000000141a0a7228 */ /* 0x000fd00000000000 */
[----:B------:R-:W-:-:S08]  /*02f0*/  DFMA R8, R10, -R18, R26 ;  /* 0x800000120a08722b */ /* 0x000fd0000000001a */
[----:B------:R-:W-:Y:S01]  /*0300*/  DFMA R10, R20, R8, R10 ;  /* 0x00000008140a722b */ /* 0x000fe2000000000a */
[----:B------:R-:W-:-:S09]  /*0310*/  FSETP.GEU.AND P1, PT, |R27|, 6.5827683646048100446e-37, PT ;  /* 0x036000001b00780b */ /* 0x000fd20003f2e200 */
[----:B------:R-:W-:-:S05]  /*0320*/  FFMA R0, RZ, UR9, R11 ;  /* 0x00000009ff007c23 */ /* 0x000fca000800000b */
[----:B------:R-:W-:-:S13]  /*0330*/  FSETP.GT.AND P0, PT, |R0|, 1.469367938527859385e-39, PT ;  /* 0x001000000000780b */ /* 0x000fda0003f04200 */
[----:B------:R-:W-:Y:S05]  /*0340*/  @P0 BRA P1, `(.L_x_10) ;  /* 0x0000000000240947 */ /* 0x000fea0000800000 */
[----:B------:R-:W0:Y:S01]  /*0350*/  LDCU.64 UR4, c[0x0][0x3a8] ;  /* 0x00007500ff0477ac */ /* 0x000e220008000a00 */
[----:B------:R-:W-:Y:S01]  /*0360*/  IMAD.MOV.U32 R0, RZ, RZ, R26 ;  /* 0x000000ffff007224 */ /* 0x000fe200078e001a */
[----:B------:R-:W-:Y:S01]  /*0370*/  MOV R8, 0x3c0 ;  /* 0x000003c000087802 */ /* 0x000fe20000000f00 */
[----:B------:R-:W-:Y:S01]  /*0380*/  IMAD.MOV.U32 R7, RZ, RZ, R27 ;  /* 0x000000ffff077224 */ /* 0x000fe200078e001b */
[----:B0-----:R-:W-:Y:S01]  /*0390*/  MOV R22, UR4 ;  /* 0x0000000400167c02 */ /* 0x001fe20008000f00 */
[----:B------:R-:W-:-:S07]  /*03a0*/  IMAD.U32 R23, RZ, RZ, UR5 ;  /* 0x00000005ff177e24 */ /* 0x000fce000f8e00ff */
[----:B------:R-:W-:Y:S05]  /*03b0*/  CALL.REL.NOINC `($__internal_0_$__cuda_sm20_div_rn_f64_full) ;  /* 0x0000004800387944 */ /* 0x000fea0003c00000 */
[----:B------:R-:W-:Y:S01]  /*03c0*/  IMAD.MOV.U32 R10, RZ, RZ, R0 ;  /* 0x000000ffff0a7224 */ /* 0x000fe200078e0000 */
[----:B------:R-:W-:-:S07]  /*03d0*/  MOV R11, R7 ;  /* 0x00000007000b7202 */ /* 0x000fce0000000f00 */
.L_x_10:
[----:B------:R-:W-:Y:S05]  /*03e0*/  BSYNC.RECONVERGENT B1 ;  /* 0x0000000000017941 */ /* 0x000fea0003800200 */
.L_x_9:
[----:B------:R-:W2:Y:S04]  /*03f0*/  LDG.E.64 R20, desc[UR10][R14.64+0x8] ;  /* 0x0000080a0e147981 */ /* 0x000ea8000c1e1b00 */
[----:B------:R-:W2:Y:S01]  /*0400*/  LDG.E.64 R8, desc[UR10][R12.64+-0x18] ;  /* 0xffffe80a0c087981 */ /* 0x000ea2000c1e1b00 */
[----:B------:R-:W0:Y:S01]  /*0410*/  MUFU.RCP64H R23, UR9 ;  /* 0x0000000900177d08 */ /* 0x000e220008001800 */
[----:B------:R-:W-:Y:S01]  /*0420*/  IMAD.MOV.U32 R22, RZ, RZ, 0x1 ;  /* 0x00000001ff167424 */ /* 0x000fe200078e00ff */
[----:B------:R-:W-:Y:S01]  /*0430*/  BSSY.RECONVERGENT B1, `(.L_x_11) ;  /* 0x0000018000017945 */ /* 0x000fe20003800200 */
[----:B------:R-:W-:-:S04]  /*0440*/  DADD R24, R10, R24 ;  /* 0x000000000a187229 */ /* 0x000fc80000000018 */
[----:B0-----:R-:W-:-:S08]  /*0450*/  DFMA R26, R22, -R18, 1 ;  /* 0x3ff00000161a742b */ /* 0x001fd00000000812 */
[----:B------:R-:W-:-:S08]  /*0460*/  DFMA R26, R26, R26, R26 ;  /* 0x0000001a1a1a722b */ /* 0x000fd0000000001a */
[----:B------:R-:W-:-:S08]  /*0470*/  DFMA R26, R22, R26, R22 ;  /* 0x0000001a161a722b */ /* 0x000fd00000000016 */
[----:B------:R-:W-:-:S08]  /*0480*/  DFMA R22, R26, -R18, 1 ;  /* 0x3ff000001a16742b */ /* 0x000fd00000000812 */
[----:B------:R-:W-:Y:S02]  /*0490*/  DFMA R26, R26, R22, R26 ;  /* 0x000000161a1a722b */ /* 0x000fe4000000001a */
[----:B--2---:R-:W-:-:S08]  /*04a0*/  DMUL R20, R20, R8 ;  /* 0x0000000814147228 */ /* 0x004fd00000000000 */
[----:B------:R-:W-:Y:S02]  /*04b0*/  DMUL R8, R26, R20 ;  /* 0x000000141a087228 */ /* 0x000fe40000000000 */
[----:B------:R-:W-:-:S06]  /*04c0*/  FSETP.GEU.AND P1, PT, |R21|, 6.5827683646048100446e-37, PT ;  /* 0x036000001500780b */ /* 0x000fcc0003f2e200 */
[----:B------:R-:W-:-:S08]  /*04d0*/  DFMA R22, R8, -R18, R20 ;  /* 0x800000120816722b */ /* 0x000fd00000000014 */
[----:B------:R-:W-:-:S10]  /*04e0*/  DFMA R8, R26, R22, R8 ;  /* 0x000000161a08722b */ /* 0x000fd40000000008 */
[----:B------:R-:W-:-:S05]  /*04f0*/  FFMA R0, RZ, UR9, R9 ;  /* 0x00000009ff007c23 */ /* 0x000fca0008000009 */
[----:B------:R-:W-:-:S13]  /*0500*/  FSETP.GT.AND P0, PT, |R0|, 1.469367938527859385e-39, PT ;  /* 0x001000000000780b */ /* 0x000fda0003f04200 */
[----:B------:R-:W-:Y:S05]  /*0510*/  @P0 BRA P1, `(.L_x_12) ;  /* 0x0000000000240947 */ /* 0x000fea0000800000 */
[----:B------:R-:W0:Y:S01]  /*0520*/  LDCU.64 UR4, c[0x0][0x3a8] ;  /* 0x00007500ff0477ac */ /* 0x000e220008000a00 */
[----:B------:R-:W-:Y:S01]  /*0530*/  IMAD.MOV.U32 R0, RZ, RZ, R20 ;  /* 0x000000ffff007224 */ /* 0x000fe200078e0014 */
[----:B------:R-:W-:Y:S02]  /*0540*/  MOV R7, R21 ;  /* 0x0000001500077202 */ /* 0x000fe40000000f00 */
[----:B------:R-:W-:Y:S01]  /*0550*/  MOV R8, 0x590 ;  /* 0x0000059000087802 */ /* 0x000fe20000000f00 */
[----:B0-----:R-:W-:Y:S02]  /*0560*/  IMAD.U32 R22, RZ, RZ, UR4 ;  /* 0x00000004ff167e24 */ /* 0x001fe4000f8e00ff */
[----:B------:R-:W-:-:S07]  /*0570*/  IMAD.U32 R23, RZ, RZ, UR5 ;  /* 0x00000005ff177e24 */ /* 0x000fce000f8e00ff */
[----:B------:R-:W-:Y:S05]  /*0580*/  CALL.REL.NOINC `($__internal_0_$__cuda_sm20_div_rn_f64_full) ;  /* 0x0000004400c47944 */ /* 0x000fea0003c00000 */
[----:B------:R-:W-:Y:S01]  /*0590*/  MOV R8, R0 ;  /* 0x0000000000087202 */ /* 0x000fe20000000f00 */
[----:B------:R-:W-:-:S07]  /*05a0*/  IMAD.MOV.U32 R9, RZ, RZ, R7 ;  /* 0x000000ffff097224 */ /* 0x000fce00078e0007 */
.L_x_12:
[----:B------:R-:W-:Y:S05]  /*05b0*/  BSYNC.RECONVERGENT B1 ;  /* 0x0000000000017941 */ /* 0x000fea0003800200 */
.L_x_11:
        /* <DEDUP_REMOVED lines=20> */
[----:B------:R-:W-:Y:S01]  /*0700*/  MOV R0, R20 ;  /* 0x0000001400007202 */ /* 0x000fe20000000f00 */
[----:B------:R-:W-:Y:S01]  /*0710*/  IMAD.MOV.U32 R7, RZ, RZ, R21 ;  /* 0x000000ffff077224 */ /* 0x000fe200078e0015 */
[----:B------:R-:W-:Y:S01]  /*0720*/  MOV R8, 0x760 ;  /* 0x0000076000087802 */ /* 0x000fe20000000f00 */
[----:B0-----:R-:W-:Y:S01]  /*0730*/  IMAD.U32 R22, RZ, RZ, UR4 ;  /* 0x00000004ff167e24 */ /* 0x001fe2000f8e00ff */
[----:B------:R-:W-:-:S07]  /*0740*/  MOV R23, UR5 ;  /* 0x0000000500177c02 */ /* 0x000fce0008000f00 */
[----:B------:R-:W-:Y:S05]  /*0750*/  CALL.REL.NOINC `($__internal_0_$__cuda_sm20_div_rn_f64_full) ;  /* 0x0000004400507944 */ /* 0x000fea0003c00000 */
[----:B------:R-:W-:Y:S02]  /*0760*/  IMAD.MOV.U32 R10, RZ, RZ, R0 ;  /* 0x000000ffff0a7224 */ /* 0x000fe400078e0000 */
[----:B------:R-:W-:-:S07]  /*0770*/  IMAD.MOV.U32 R11, RZ, RZ, R7 ;  /* 0x000000ffff0b7224 */ /* 0x000fce00078e0007 */
.L_x_14:
[----:B------:R-:W-:Y:S05]  /*0780*/  BSYNC.RECONVERGENT B1 ;  /* 0x0000000000017941 */ /* 0x000fea0003800200 */
.L_x_13:
[----:B------:R-:W2:Y:S04]  /*0790*/  LDG.E.64 R20, desc[UR10][R14.64+0x18] ;  /* 0x0000180a0e147981 */ /* 0x000ea8000c1e1b00 */
[----:B------:R-:W2:Y:S01]  /*07a0*/  LDG.E.64 R8, desc[UR10][R12.64+-0x8] ;  /* 0xfffff80a0c087981 */ /* 0x000ea2000c1e1b00 */
[----:B------:R-:W0:Y:S01]  /*07b0*/  MUFU.RCP64H R23, UR9 ;  /* 0x0000000900177d08 */ /* 0x000e220008001800 */
[----:B------:R-:W-:Y:S01]  /*07c0*/  MOV R22, 0x1 ;  /* 0x0000000100167802 */ /* 0x000fe20000000f00 */
        /* <DEDUP_REMOVED lines=24> */
.L_x_16:
[----:B------:R-:W-:Y:S05]  /*0950*/  BSYNC.RECONVERGENT B1 ;  /* 0x0000000000017941 */ /* 0x000fea0003800200 */
.L_x_15:
        /* <DEDUP_REMOVED lines=28> */
.L_x_18:
[----:B------:R-:W-:Y:S05]  /*0b20*/  BSYNC.RECONVERGENT B1 ;  /* 0x0000000000017941 */ /* 0x000fea0003800200 */
.L_x_17:
        /* <DEDUP_REMOVED lines=28> */
.L_x_20:
[----:B------:R-:W-:Y:S05]  /*0cf0*/  BSYNC.RECONVERGENT B1 ;  /* 0x0000000000017941 */ /* 0x000fea0003800200 */
.L_x_19:
        /* <DEDUP_REMOVED lines=28> */
.L_x_22:
[----:B------:R-:W-:Y:S05]  /*0ec0*/  BSYNC.RECONVERGENT B1 ;  /* 0x0000000000017941 */ /* 0x000fea0003800200 */
.L_x_21:
        /* <DEDUP_REMOVED lines=28> */
.L_x_24:
[----:B------:R-:W-:Y:S05]  /*1090*/  BSYNC.RECONVERGENT B1 ;  /* 0x0000000000017941 */ /* 0x000fea0003800200 */
.L_x_23:
[----:B------:R-:W-:Y:S01]  /*10a0*/  IADD3 R12, P0, PT, R12, 0x40, RZ ;  /* 0x000000400c0c7810 */ /* 0x000fe20007f1e0ff */
[----:B------:R-:W-:Y:S01]  /*10b0*/  DADD R24, R24, R8 ;  /* 0x0000000018187229 */ /* 0x000fe20000000008 */
[----:B------:R-:W-:Y:S02]  /*10c0*/  VIADD R3, R3, 0x8 ;  /* 0x0000000803037836 */ /* 0x000fe40000000000 */
[----:B------:R-:W-:Y:S01]  /*10d0*/  IADD3.X R13, PT, PT, RZ, R13, RZ, P0, !PT ;  /* 0x0000000dff0d7210 */ /* 0x000fe200007fe4ff */
[----:B------:R-:W-:Y:S08]  /*10e0*/  BRA.U UP0, `(.L_x_25) ;  /* 0xfffffff100447547 */ /* 0x000ff0000b83ffff */
.L_x_8:
[----:B------:R-:W-:-:S09]  /*10f0*/  UISETP.NE.AND UP0, UPT, UR8, URZ, UPT ;  /* 0x000000ff0800728c */ /* 0x000fd2000bf05270 */
[----:B------:R-:W-:Y:S05]  /*1100*/  BRA.U !UP0, `(.L_x_7) ;  /* 0x0000000d08d87547 */ /* 0x000fea000b800000 */
[----:B------:R-:W0:Y:S01]  /*1110*/  LDCU UR4, c[0x0][0x3b4] ;  /* 0x00007680ff0477ac */ /* 0x000e220008000800 */
[----:B------:R-:W-:Y:S02]  /*1120*/  UISETP.GE.U32.AND UP0, UPT, UR8, 0x4, UPT ;  /* 0x000000040800788c */ /* 0x000fe4000bf06070 */
[----:B0-----:R-:W-:-:S07]  /*1130*/  ULOP3.LUT UR4, UR4, 0x3, URZ, 0xc0, !UPT ;  /* 0x0000000304047892 */ /* 0x001fce000f8ec0ff */
[----:B------:R-:W-:Y:S05]  /*1140*/  BRA.U !UP0, `(.L_x_26) ;  /* 0x0000000908087547 */ /* 0x000fea000b800000 */
[----:B------:R-:W0:Y:S01]  /*1150*/  LDC.64 R14, c[0x0][0x380] ;  /* 0x0000e000ff0e7b82 */ /* 0x000e220000000a00 */
[----:B------:R-:W-:Y:S01]  /*1160*/  IMAD.IADD R3, R5, 0x1, R4 ;  /* 0x0000000105037824 */ /* 0x000fe200078e0204 */
[----:B------:R-:W1:Y:S06]  /*1170*/  LDCU UR5, c[0x0][0x3ac] ;  /* 0x00007580ff0577ac */ /* 0x000e6c0008000800 */
[----:B------:R-:W2:Y:S08]  /*1180*/  LDC.64 R12, c[0x0][0x390] ;  /* 0x0000e400ff0c7b82 */ /* 0x000eb00000000a00 */
[----:B------:R-:W3:Y:S01]  /*1190*/  LDC.64 R18, c[0x0][0x3a8] ;  /* 0x0000ea00ff127b82 */ /* 0x000ee20000000a00 */
[----:B0-----:R-:W-:-:S05]  /*11a0*/  IMAD.WIDE R14, R3, 0x8, R14 ;  /* 0x00000008030e7825 */ /* 0x001fca00078e020e */
[----:B------:R-:W4:Y:S01]  /*11b0*/  LDG.E.64 R2, desc[UR10][R14.64] ;  /* 0x0000000a0e027981 */ /* 0x000f22000c1e1b00 */
[----:B--2---:R-:W-:-:S05]  /*11c0*/  IMAD.WIDE.U32 R12, R4, 0x8, R12 ;  /* 0x00000008040c7825 */ /* 0x004fca00078e000c */
[----:B------:R-:W4:Y:S01]  /*11d0*/  LDG.E.64 R8, desc[UR10][R12.64] ;  /* 0x0000000a0c087981 */ /* 0x000f22000c1e1b00 */
[----:B-1----:R-:W3:Y:S01]  /*11e0*/  MUFU.RCP64H R11, UR5 ;  /* 0x00000005000b7d08 */ /* 0x002ee20008001800 */
[----:B------:R-:W-:-:S06]  /*11f0*/  IMAD.MOV.U32 R10, RZ, RZ, 0x1 ;  /* 0x00000001ff0a7424 */ /* 0x000fcc00078e00ff */
[----:B---3--:R-:W-:-:S08]  /*1200*/  DFMA R16, R10, -R18, 1 ;  /* 0x3ff000000a10742b */ /* 0x008fd00000000812 */
[----:B------:R-:W-:-:S08]  /*1210*/  DFMA R16, R16, R16, R16 ;  /* 0x000000101010722b */ /* 0x000fd00000000010 */
[----:B------:R-:W-:-:S08]  /*1220*/  DFMA R16, R10, R16, R10 ;  /* 0x000000100a10722b */ /* 0x000fd0000000000a */
[----:B------:R-:W-:-:S08]  /*1230*/  DFMA R10, R16, -R18, 1 ;  /* 0x3ff00000100a742b */ /* 0x000fd00000000812 */
[----:B------:R-:W-:Y:S01]  /*1240*/  DFMA R10, R16, R10, R16 ;  /* 0x0000000a100a722b */ /* 0x000fe20000000010 */
[----:B------:R-:W-:Y:S01]  /*1250*/  BSSY.RECONVERGENT B1, `(.L_x_27) ;  /* 0x0000012000017945 */ /* 0x000fe20003800200 */
[----:B----4-:R-:W-:-:S08]  /*1260*/  DMUL R8, R2, R8 ;  /* 0x0000000802087228 */ /* 0x010fd00000000000 */
        /* <DEDUP_REMOVED lines=16> */
.L_x_28:
[----:B------:R-:W-:Y:S05]  /*1370*/  BSYNC.RECONVERGENT B1 ;  /* 0x0000000000017941 */ /* 0x000fea0003800200 */
.L_x_27:
[----:B------:R-:W2:Y:S01]  /*1380*/  LDG.E.64 R2, desc[UR10][R14.64+0x8] ;  /* 0x0000080a0e027981 */ /* 0x000ea2000c1e1b00 */
[----:B------:R-:W0:Y:S01]  /*1390*/  LDCU UR5, c[0x0][0x3ac] ;  /* 0x00007580ff0577ac */ /* 0x000e220008000800 */
[----:B------:R-:W1:Y:S02]  /*13a0*/  LDC.64 R18, c[0x0][0x3a8] ;  /* 0x0000ea00ff127b82 */ /* 0x000e640000000a00 */
[----:B------:R-:W2:Y:S01]  /*13b0*/  LDG.E.64 R8, desc[UR10][R12.64+0x8] ;  /* 0x0000080a0c087981 */ /* 0x000ea2000c1e1b00 */
[----:B------:R-:W-:Y:S01]  /*13c0*/  MOV R10, 0x1 ;  /* 0x00000001000a7802 */ /* 0x000fe20000000f00 */
[----:B------:R-:W-:Y:S01]  /*13d0*/  BSSY.RECONVERGENT B1, `(.L_x_29) ;  /* 0x0000019000017945 */ /* 0x000fe20003800200 */
[----:B------:R-:W-:Y:S01]  /*13e0*/  DADD R16, R24, R16 ;  /* 0x0000000018107229 */ /* 0x000fe20000000010 */
[----:B0-----:R-:W1:Y:S03]  /*13f0*/  MUFU.RCP64H R11, UR5 ;  /* 0x00000005000b7d08 */ /* 0x001e660008001800 */
[----:B-1----:R-:W-:-:S08]  /*1400*/  DFMA R20, R10, -R18, 1 ;  /* 0x3ff000000a14742b */ /* 0x002fd00000000812 */
        /* <DEDUP_REMOVED lines=21> */
.L_x_30:
[----:B------:R-:W-:Y:S05]  /*1560*/  BSYNC.RECONVERGENT B1 ;  /* 0x0000000000017941 */ /* 0x000fea0003800200 */
.L_x_29:
[----:B------:R-:W2:Y:S01]  /*1570*/  LDG.E.64 R8, desc[UR10][R14.64+0x10] ;  /* 0x0000100a0e087981 */ /* 0x000ea2000c1e1b00 */
[----:B------:R-:W0:Y:S01]  /*1580*/  LDCU UR5, c[0x0][0x3ac] ;  /* 0x00007580ff0577ac */ /* 0x000e220008000800 */
[----:B------:R-:W1:Y:S02]  /*1590*/  LDC.64 R20, c[0x0][0x3a8] ;  /* 0x0000ea00ff147b82 */ /* 0x000e640000000a00 */
[----:B------:R-:W2:Y:S01]  /*15a0*/  LDG.E.64 R10, desc[UR10][R12.64+0x10] ;  /* 0x0000100a0c0a7981 */ /* 0x000ea2000c1e1b00 */
[----:B------:R-:W-:Y:S01]  /*15b0*/  IMAD.MOV.U32 R18, RZ, RZ, 0x1 ;  /* 0x00000001ff127424 */ /* 0x000fe200078e00ff */
        /* <DEDUP_REMOVED lines=25> */
.L_x_32:
[----:B------:R-:W-:Y:S05]  /*1750*/  BSYNC.RECONVERGENT B1 ;  /* 0x0000000000017941 */ /* 0x000fea0003800200 */
.L_x_31:
        /* <DEDUP_REMOVED lines=30> */
.L_x_34:
[----:B------:R-:W-:Y:S05]  /*1940*/  BSYNC.RECONVERGENT B1 ;  /* 0x0000000000017941 */ /* 0x000fea0003800200 */
.L_x_33:
[----:B------:R-:W-:Y:S01]  /*1950*/  DADD R24, R16, R24 ;  /* 0x0000000010187229 */ /* 0x000fe20000000018 */
[----:B------:R-:W-:-:S10]  /*1960*/  IADD3 R4, PT, PT, R4, 0x4, RZ ;  /* 0x0000000404047810 */ /* 0x000fd40007ffe0ff */
.L_x_26:
[----:B------:R-:W-:-:S09]  /*1970*/  UISETP.NE.AND UP0, UPT, UR4, URZ, UPT ;  /* 0x000000ff0400728c */ /* 0x000fd2000bf05270 */
[----:B------:R-:W-:Y:S05]  /*1980*/  BRA.U !UP0, `(.L_x_7) ;  /* 0x0000000508b87547 */ /* 0x000fea000b800000 */
[----:B------:R-:W-:-:S09]  /*1990*/  UISETP.NE.AND UP0, UPT, UR4, 0x1, UPT ;  /* 0x000000010400788c */ /* 0x000fd2000bf05270 */
        /* <DEDUP_REMOVED lines=35> */
.L_x_37:
[----:B------:R-:W-:Y:S05]  /*1bd0*/  BSYNC.RECONVERGENT B1 ;  /* 0x0000000000017941 */ /* 0x000fea0003800200 */
.L_x_36:
        /* <DEDUP_REMOVED lines=30> */
.L_x_39:
[----:B------:R-:W-:Y:S05]  /*1dc0*/  BSYNC.RECONVERGENT B1 ;  /* 0x0000000000017941 */ /* 0x000fea0003800200 */
.L_x_38:
[----:B------:R-:W-:Y:S01]  /*1dd0*/  DADD R24, R24, R8 ;  /* 0x0000000018187229 */ /* 0x000fe20000000008 */
[----:B------:R-:W-:-:S10]  /*1de0*/  VIADD R4, R4, 0x2 ;  /* 0x0000000204047836 */ /* 0x000fd40000000000 */
.L_x_35:
[----:B------:R-:W0:Y:S02]  /*1df0*/  LDCU UR4, c[0x0][0x3b4] ;  /* 0x00007680ff0477ac */ /* 0x000e240008000800 */
[----:B0-----:R-:W-:-:S04]  /*1e00*/  ULOP3.LUT UR4, UR4, 0x1, URZ, 0xc0, !UPT ;  /* 0x0000000104047892 */ /* 0x001fc8000f8ec0ff */
[----:B------:R-:W-:-:S09]  /*1e10*/  UISETP.NE.U32.AND UP0, UPT, UR4, 0x1, UPT ;  /* 0x000000010400788c */ /* 0x000fd2000bf05070 */
[----:B------:R-:W-:Y:S05]  /*1e20*/  BRA.U UP0, `(.L_x_7) ;  /* 0x0000000100907547 */ /* 0x000fea000b800000 */
[----:B------:R-:W0:Y:S01]  /*1e30*/  LDC.64 R2, c[0x0][0x380] ;  /* 0x0000e000ff027b82 */ /* 0x000e220000000a00 */
[----:B------:R-:W-:Y:S01]  /*1e40*/  IMAD.IADD R5, R5, 0x1, R4 ;  /* 0x0000000105057824 */ /* 0x000fe200078e0204 */
[----:B------:R-:W1:Y:S06]  /*1e50*/  LDCU UR4, c[0x0][0x3ac] ;  /* 0x00007580ff0477ac */ /* 0x000e6c0008000800 */
[----:B------:R-:W2:Y:S08]  /*1e60*/  LDC.64 R8, c[0x0][0x390] ;  /* 0x0000e400ff087b82 */ /* 0x000eb00000000a00 */
[----:B------:R-:W3:Y:S01]  /*1e70*/  LDC.64 R10, c[0x0][0x3a8] ;  /* 0x0000ea00ff0a7b82 */ /* 0x000ee20000000a00 */
[----:B0-----:R-:W-:-:S06]  /*1e80*/  IMAD.WIDE R2, R5, 0x8, R2 ;  /* 0x0000000805027825 */ /* 0x001fcc00078e0202 */
[----:B------:R-:W4:Y:S01]  /*1e90*/  LDG.E.64 R2, desc[UR10][R2.64] ;  /* 0x0000000a02027981 */ /* 0x000f22000c1e1b00 */
[----:B--2---:R-:W-:-:S06]  /*1ea0*/  IMAD.WIDE.U32 R4, R4, 0x8, R8 ;  /* 0x0000000804047825 */ /* 0x004fcc00078e0008 */
[----:B------:R-:W4:Y:S01]  /*1eb0*/  LDG.E.64 R4, desc[UR10][R4.64] ;  /* 0x0000000a04047981 */ /* 0x000f22000c1e1b00 */
[----:B-1----:R-:W3:Y:S01]  /*1ec0*/  MUFU.RCP64H R9, UR4 ;  /* 0x0000000400097d08 */ /* 0x002ee20008001800 */
[----:B------:R-:W-:-:S06]  /*1ed0*/  MOV R8, 0x1 ;  /* 0x0000000100087802 */ /* 0x000fcc0000000f00 */
        /* <DEDUP_REMOVED lines=23> */
.L_x_41:
[----:B------:R-:W-:Y:S05]  /*2050*/  BSYNC.RECONVERGENT B1 ;  /* 0x0000000000017941 */ /* 0x000fea0003800200 */
.L_x_40:
[----:B------:R-:W-:-:S11]  /*2060*/  DADD R24, R24, R2 ;  /* 0x0000000018187229 */ /* 0x000fd60000000002 */
.L_x_7:
[----:B------:R-:W0:Y:S01]  /*2070*/  LDC.64 R4, c[0x0][0x3a0] ;  /* 0x0000e800ff047b82 */ /* 0x000e220000000a00 */
[----:B------:R-:W1:Y:S02]  /*2080*/  LDCU UR8, c[0x0][0x3b4] ;  /* 0x00007680ff0877ac */ /* 0x000e640008000800 */
[----:B-1----:R-:W-:Y:S01]  /*2090*/  UISETP.GE.AND UP0, UPT, UR8, 0x1, UPT ;  /* 0x000000010800788c */ /* 0x002fe2000bf06270 */
[----:B0-----:R-:W-:-:S05]  /*20a0*/  IMAD.WIDE R4, R6, 0x8, R4 ;  /* 0x0000000806047825 */ /* 0x001fca00078e0204 */
[----:B------:R0:W-:Y:S01]  /*20b0*/  STG.E.64 desc[UR10][R4.64], R24 ;  /* 0x0000001804007986 */ /* 0x0001e2000c101b0a */
[----:B------:R-:W-:Y:S06]  /*20c0*/  BAR.SYNC.DEFER_BLOCKING 0x0 ;  /* 0x0000000000007b1d */ /* 0x000fec0000010000 */
[----:B------:R-:W-:Y:S05]  /*20d0*/  BRA.U !UP0, `(.L_x_42) ;  /* 0x0000000908287547 */ /* 0x000fea000b800000 */
[----:B------:R-:W1:Y:S01]  /*20e0*/  LDCU UR5, c[0x0][0x3b0] ;  /* 0x00007600ff0577ac */ /* 0x000e620008000800 */
[----:B------:R-:W-:Y:S02]  /*20f0*/  UISETP.GE.U32.AND UP1, UPT, UR8, 0x8, UPT ;  /* 0x000000080800788c */ /* 0x000fe4000bf26070 */
[----:B------:R-:W-:Y:S01]  /*2100*/  ULOP3.LUT UR9, UR8, 0x7, URZ, 0xc0, !UPT ;  /* 0x0000000708097892 */ /* 0x000fe2000f8ec0ff */
[----:B------:R-:W-:-:S03]  /*2110*/  UMOV UR4, URZ ;  /* 0x000000ff00047c82 */ /* 0x000fc60008000000 */
[----:B------:R-:W-:Y:S01]  /*2120*/  UISETP.NE.AND UP0, UPT, UR9, URZ, UPT ;  /* 0x000000ff0900728c */ /* 0x000fe2000bf05270 */
[----:B-1----:R-:W-:Y:S02]  /*2130*/  IMAD R0, R6, UR5, RZ ;  /* 0x0000000506007c24 */ /* 0x002fe4000f8e02ff */
[----:B------:R-:W-:Y:S08]  /*2140*/  BRA.U !UP1, `(.L_x_43) ;  /* 0x0000000109e87547 */ /* 0x000ff0000b800000 */
[----:B------:R-:W1:Y:S01]  /*2150*/  LDCU.64 UR4, c[0x0][0x390] ;  /* 0x00007200ff0477ac */ /* 0x000e620008000a00 */
[----:B------:R-:W-:Y:S01]  /*2160*/  IMAD.MOV.U32 R7, RZ, RZ, R0 ;  /* 0x000000ffff077224 */ /* 0x000fe200078e0000 */
[----:B-1----:R-:W-:Y:S02]  /*2170*/  UIADD3 UR6, UP1, UPT, UR4, 0x20, URZ ;  /* 0x0000002004067890 */ /* 0x002fe4000ff3e0ff */
[----:B------:R-:W-:Y:S02]  /*2180*/  ULOP3.LUT UR4, UR8, 0x7ffffff8, URZ, 0xc0, !UPT ;  /* 0x7ffffff808047892 */ /* 0x000fe4000f8ec0ff */
[----:B------:R-:W-:Y:S02]  /*2190*/  UIADD3.X UR5, UPT, UPT, URZ, UR5, URZ, UP1, !UPT ;  /* 0x00000005ff057290 */ /* 0x000fe40008ffe4ff */
[----:B------:R-:W-:Y:S01]  /*21a0*/  IMAD.U32 R14, RZ, RZ, UR6 ;  /* 0x00000006ff0e7e24 */ /* 0x000fe2000f8e00ff */
[----:B------:R-:W-:-:S03]  /*21b0*/  UIADD3 UR7, UPT, UPT, -UR4, URZ, URZ ;  /* 0x000000ff04077290 */ /* 0x000fc6000fffe1ff */
[----:B------:R-:W-:-:S09]  /*21c0*/  MOV R15, UR5 ;  /* 0x00000005000f7c02 */ /* 0x000fd20008000f00 */
.L_x_44:
[----:B-1----:R-:W1:Y:S01]  /*21d0*/  LDC.64 R8, c[0x0][0x380] ;  /* 0x0000e000ff087b82 */ /* 0x002e620000000a00 */
[----:B------:R-:W-:Y:S01]  /*21e0*/  IMAD.MOV.U32 R2, RZ, RZ, R14 ;  /* 0x000000ffff027224 */ /* 0x000fe200078e000e */
[----:B------:R-:W2:Y:S01]  /*21f0*/  LDG.E.64 R12, desc[UR10][R4.64] ;  /* 0x0000000a040c7981 */ /* 0x000ea2000c1e1b00 */
[----:B------:R-:W-:-:S05]  /*2200*/  IMAD.MOV.U32 R3, RZ, RZ, R15 ;  /* 0x000000ffff037224 */ /* 0x000fca00078e000f */
[----:B------:R-:W2:Y:S01]  /*2210*/  LDG.E.64 R14, desc[UR10][R2.64+-0x20] ;  /* 0xffffe00a020e7981 */ /* 0x000ea2000c1e1b00 */
[----:B-1----:R-:W-:-:S05]  /*2220*/  IMAD.WIDE R8, R7, 0x8, R8 ;  /* 0x0000000807087825 */ /* 0x002fca00078e0208 */
[----:B------:R-:W2:Y:S02]  /*2230*/  LDG.E.64 R10, desc[UR10][R8.64] ;  /* 0x0000000a080a7981 */ /* 0x000ea4000c1e1b00 */
[----:B--2---:R-:W-:Y:S02]  /*2240*/  DFMA R10, -R12, R14, R10 ;  /* 0x0000000e0c0a722b */ /* 0x004fe4000000010a */
[----:B------:R-:W2:Y:S05]  /*2250*/  LDG.E.64 R12, desc[UR10][R8.64+0x8] ;  /* 0x0000080a080c7981 */ /* 0x000eaa000c1e1b00 */
[----:B------:R1:W-:Y:S04]  /*2260*/  STG.E.64 desc[UR10][R8.64], R10 ;  /* 0x0000000a08007986 */ /* 0x0003e8000c101b0a */
        /* <DEDUP_REMOVED lines=8> */
[----:B------:R-:W2:Y:S05]  /*22f0*/  LDG.E.64 R16, desc[UR10][R8.64+0x18] ;  /* 0x0000180a08107981 */ /* 0x000eaa000c1e1b00 */
[----:B------:R4:W-:Y:S04]  /*2300*/  STG.E.64 desc[UR10][R8.64+0x10], R14 ;  /* 0x0000100e08007986 */ /* 0x0009e8000c101b0a */
[----:B-1----:R-:W2:Y:S04]  /*2310*/  LDG.E.64 R10, desc[UR10][R4.64] ;  /* 0x0000000a040a7981 */ /* 0x002ea8000c1e1b00 */
[----:B------:R-:W2:Y:S02]  /*2320*/  LDG.E.64 R18, desc[UR10][R2.64+-0x8] ;  /* 0xfffff80a02127981 */ /* 0x000ea4000c1e1b00 */
[----:B--2---:R-:W-:-:S02]  /*2330*/  DFMA R10, -R10, R18, R16 ;  /* 0x000000120a0a722b */ /* 0x004fc40000000110 */
[----:B------:R-:W2:Y:S05]  /*2340*/  LDG.E.64 R16, desc[UR10][R8.64+0x20] ;  /* 0x0000200a08107981 */ /* 0x000eaa000c1e1b00 */
[----:B------:R1:W-:Y:S04]  /*2350*/  STG.E.64 desc[UR10][R8.64+0x18], R10 ;  /* 0x0000180a08007986 */ /* 0x0003e8000c101b0a */
[----:B---3--:R-:W2:Y:S04]  /*2360*/  LDG.E.64 R12, desc[UR10][R4.64] ;  /* 0x0000000a040c7981 */ /* 0x008ea8000c1e1b00 */
[----:B------:R-:W2:Y:S02]  /*2370*/  LDG.E.64 R18, desc[UR10][R2.64] ;  /* 0x0000000a02127981 */ /* 0x000ea4000c1e1b00 */
[----:B--2---:R-:W-:-:S02]  /*2380*/  DFMA R12, -R12, R18, R16 ;  /* 0x000000120c0c722b */ /* 0x004fc40000000110 */
[----:B------:R-:W2:Y:S05]  /*2390*/  LDG.E.64 R16, desc[UR10][R8.64+0x28] ;  /* 0x0000280a08107981 */ /* 0x000eaa000c1e1b00 */
[----:B------:R3:W-:Y:S04]  /*23a0*/  STG.E.64 desc[UR10][R8.64+0x20], R12 ;  /* 0x0000200c08007986 */ /* 0x0007e8000c101b0a */
[----:B----4-:R-:W2:Y:S04]  /*23b0*/  LDG.E.64 R14, desc[UR10][R4.64] ;  /* 0x0000000a040e7981 */ /* 0x010ea8000c1e1b00 */
        /* <DEDUP_REMOVED lines=10> */
[----:B------:R-:W2:Y:S01]  /*2460*/  LDG.E.64 R18, desc[UR10][R2.64+0x18] ;  /* 0x0000180a02127981 */ /* 0x000ea2000c1e1b00 */
[----:B------:R-:W-:-:S04]  /*2470*/  UIADD3 UR7, UPT, UPT, UR7, 0x8, URZ ;  /* 0x0000000807077890 */ /* 0x000fc8000fffe0ff */
[----:B------:R-:W-:Y:S01]  /*2480*/  UISETP.NE.AND UP1, UPT, UR7, URZ, UPT ;  /* 0x000000ff0700728c */ /* 0x000fe2000bf25270 */
[----:B----4-:R-:W-:Y:S01]  /*2490*/  IADD3 R14, P0, PT, R2, 0x40, RZ ;  /* 0x00000040020e7810 */ /* 0x010fe20007f1e0ff */
[----:B------:R-:W-:-:S03]  /*24a0*/  VIADD R7, R7, 0x8 ;  /* 0x0000000807077836 */ /* 0x000fc60000000000 */
[----:B------:R-:W-:Y:S01]  /*24b0*/  IADD3.X R15, PT, PT, RZ, R3, RZ, P0, !PT ;  /* 0x00000003ff0f7210 */ /* 0x000fe200007fe4ff */
[----:B--2---:R-:W-:-:S07]  /*24c0*/  DFMA R12, -R12, R18, R16 ;  /* 0x000000120c0c722b */ /* 0x004fce0000000110 */
[----:B------:R1:W-:Y:S01]  /*24d0*/  STG.E.64 desc[UR10][R8.64+0x38], R12 ;  /* 0x0000380c08007986 */ /* 0x0003e2000c101b0a */
[----:B------:R-:W-:Y:S05]  /*24e0*/  BRA.U UP1, `(.L_x_44) ;  /* 0xfffffffd01387547 */ /* 0x000fea000b83ffff */
.L_x_43:
[----:B------:R-:W-:Y:S05]  /*24f0*/  BRA.U !UP0, `(.L_x_42) ;  /* 0x0000000508207547 */ /* 0x000fea000b800000 */
[----:B------:R-:W-:Y:S02]  /*2500*/  UISETP.GE.U32.AND UP0, UPT, UR9, 0x4, UPT ;  /* 0x000000040900788c */ /* 0x000fe4000bf06070 */
[----:B------:R-:W-:-:S04]  /*2510*/  ULOP3.LUT UR5, UR8, 0x3, URZ, 0xc0, !UPT ;  /* 0x0000000308057892 */ /* 0x000fc8000f8ec0ff */
[----:B------:R-:W-:-:S03]  /*2520*/  UISETP.NE.AND UP1, UPT, UR5, URZ, UPT ;  /* 0x000000ff0500728c */ /* 0x000fc6000bf25270 */
[----:B------:R-:W-:Y:S08]  /*2530*/  BRA.U !UP0, `(.L_x_45) ;  /* 0x0000000108707547 */ /* 0x000ff0000b800000 */
[----:B------:R-:W2:Y:S01]  /*2540*/  LDC.64 R2, c[0x0][0x380] ;  /* 0x0000e000ff027b82 */ /* 0x000ea20000000a00 */
[----:B------:R-:W3:Y:S01]  /*2550*/  LDCU.64 UR6, c[0x0][0x390] ;  /* 0x00007200ff0677ac */ /* 0x000ee20008000a00 */
[----:B------:R-:W-:Y:S01]  /*2560*/  VIADD R7, R0, UR4 ;  /* 0x0000000400077c36 */ /* 0x000fe20008000000 */
[----:B-1----:R-:W4:Y:S01]  /*2570*/  LDG.E.64 R10, desc[UR10][R4.64] ;  /* 0x0000000a040a7981 */ /* 0x002f22000c1e1b00 */
[----:B---3--:R-:W-:Y:S02]  /*2580*/  UIMAD.WIDE.U32 UR6, UR4, 0x8, UR6 ;  /* 0x00000008040678a5 */ /* 0x008fe4000f8e0006 */
[----:B--2---:R-:W-:-:S04]  /*2590*/  IMAD.WIDE R2, R7, 0x8, R2 ;  /* 0x0000000807027825 */ /* 0x004fc800078e0202 */
[----:B------:R-:W-:Y:S01]  /*25a0*/  MOV R18, UR6 ;  /* 0x0000000600127c02 */ /* 0x000fe20008000f00 */
[----:B------:R-:W-:Y:S01]  /*25b0*/  IMAD.U32 R19, RZ, RZ, UR7 ;  /* 0x00000007ff137e24 */ /* 0x000fe2000f8e00ff */
[----:B------:R-:W4:Y:S04]  /*25c0*/  LDG.E.64 R8, desc[UR10][R2.64] ;  /* 0x0000000a02087981 */ /* 0x000f28000c1e1b00 */
[----:B------:R-:W4:Y:S02]  /*25d0*/  LDG.E.64 R12, desc[UR10][R18.64] ;  /* 0x0000000a120c7981 */ /* 0x000f24000c1e1b00 */
[----:B----4-:R-:W-:Y:S02]  /*25e0*/  DFMA R8, -R10, R12, R8 ;  /* 0x0000000c0a08722b */ /* 0x010fe40000000108 */
        /* <DEDUP_REMOVED lines=13> */
[----:B-1----:R-:W2:Y:S01]  /*26c0*/  LDG.E.64 R8, desc[UR10][R4.64] ;  /* 0x0000000a04087981 */ /* 0x002ea2000c1e1b00 */
[----:B------:R-:W-:Y:S01]  /*26d0*/  UIADD3 UR4, UPT, UPT, UR4, 0x4, URZ ;  /* 0x0000000404047890 */ /* 0x000fe2000fffe0ff */
[----:B--2---:R-:W-:-:S07]  /*26e0*/  DFMA R8, -R8, R16, R14 ;  /* 0x000000100808722b */ /* 0x004fce000000010e */
[----:B------:R3:W-:Y:S04]  /*26f0*/  STG.E.64 desc[UR10][R2.64+0x18], R8 ;  /* 0x0000180802007986 */ /* 0x0007e8000c101b0a */
.L_x_45:
[----:B------:R-:W-:Y:S05]  /*2700*/  BRA.U !UP1, `(.L_x_42) ;  /* 0x00000001099c7547 */ /* 0x000fea000b800000 */
[----:B------:R-:W-:-:S06]  /*2710*/  UISETP.NE.AND UP0, UPT, UR5, 0x1, UPT ;  /* 0x000000010500788c */ /* 0x000fcc000bf05270 */
[----:B------:R-:W-:-:S05]  /*2720*/  PLOP3.LUT P0, PT, PT, PT, UP0, 0x80, 0x8 ;  /* 0x000000000008781c */ /* 0x000fca0003f0f008 */
[----:B------:R-:W2:Y:S01]  /*2730*/  @UP0 LDCU.64 UR6, c[0x0][0x390] ;  /* 0x00007200ff0607ac */ /* 0x000ea20008000a00 */
[----:B------:R-:W4:Y:S07]  /*2740*/  @UP0 LDCU.64 UR12, c[0x0][0x380] ;  /* 0x00007000ff0c07ac */ /* 0x000f2e0008000a00 */
[----:B---3--:R-:W-:Y:S01]  /*2750*/  @P0 VIADD R3, R0, UR4 ;  /* 0x0000000400030c36 */ /* 0x008fe20008000000 */
[----:B-1----:R-:W3:Y:S01]  /*2760*/  @P0 LDG.E.64 R8, desc[UR10][R4.64] ;  /* 0x0000000a04080981 */ /* 0x002ee2000c1e1b00 */
[----:B--2---:R-:W-:Y:S01]  /*2770*/  @UP0 UIMAD.WIDE.U32 UR6, UR4, 0x8, UR6 ;  /* 0x00000008040608a5 */ /* 0x004fe2000f8e0006 */
[----:B----4-:R-:W-:Y:S01]  /*2780*/  MOV R16, UR12 ;  /* 0x0000000c00107c02 */ /* 0x010fe20008000f00 */
[----:B------:R-:W-:-:S04]  /*2790*/  IMAD.U32 R17, RZ, RZ, UR13 ;  /* 0x0000000dff117e24 */ /* 0x000fc8000f8e00ff */
[----:B------:R-:W-:Y:S01]  /*27a0*/  MOV R15, UR7 ;  /* 0x00000007000f7c02 */ /* 0x000fe20008000f00 */
[----:B------:R-:W-:Y:S02]  /*27b0*/  IMAD.U32 R14, RZ, RZ, UR6 ;  /* 0x00000006ff0e7e24 */ /* 0x000fe4000f8e00ff */
[----:B------:R-:W-:-:S03]  /*27c0*/  @P0 IMAD.WIDE R16, R3, 0x8, R16 ;  /* 0x0000000803100825 */ /* 0x000fc600078e0210 */
[----:B------:R-:W3:Y:S04]  /*27d0*/  @P0 LDG.E.64 R10, desc[UR10][R14.64] ;  /* 0x0000000a0e0a0981 */ /* 0x000ee8000c1e1b00 */
[----:B------:R-:W3:Y:S01]  /*27e0*/  @P0 LDG.E.64 R2, desc[UR10][R16.64] ;  /* 0x0000000a10020981 */ /* 0x000ee2000c1e1b00 */
[----:B------:R-:W-:-:S04]  /*27f0*/  ULOP3.LUT UR5, UR8, 0x1, URZ, 0xc0, !UPT ;  /* 0x0000000108057892 */ /* 0x000fc8000f8ec0ff */
[----:B------:R-:W-:-:S11]  /*2800*/  UISETP.NE.U32.AND UP1, UPT, UR5, 0x1, UPT ;  /* 0x000000010500788c */ /* 0x000fd6000bf25070 */
[----:B------:R-:W1:Y:S01]  /*2810*/  @!UP1 LDCU.64 UR6, c[0x0][0x390] ;  /* 0x00007200ff0697ac */ /* 0x000e620008000a00 */
[----:B------:R-:W2:Y:S01]  /*2820*/  @!UP1 LDCU.64 UR12, c[0x0][0x380] ;  /* 0x00007000ff0c97ac */ /* 0x000ea20008000a00 */
[----:B---3--:R-:W-:Y:S01]  /*2830*/  @P0 DFMA R2, -R8, R10, R2 ;  /* 0x0000000a0802022b */ /* 0x008fe20000000102 */
[----:B------:R-:W3:Y:S06]  /*2840*/  @P0 LDG.E.64 R8, desc[UR10][R16.64+0x8] ;  /* 0x0000080a10080981 */ /* 0x000eec000c1e1b00 */
[----:B------:R4:W-:Y:S04]  /*2850*/  @P0 STG.E.64 desc[UR10][R16.64], R2 ;  /* 0x0000000210000986 */ /* 0x0009e8000c101b0a */
[----:B------:R5:W3:Y:S04]  /*2860*/  @P0 LDG.E.64 R12, desc[UR10][R14.64+0x8] ;  /* 0x0000080a0e0c0981 */ /* 0x000ae8000c1e1b00 */
[----:B------:R-:W3:Y:S01]  /*2870*/  @P0 LDG.E.64 R10, desc[UR10][R4.64] ;  /* 0x0000000a040a0981 */ /* 0x000ee2000c1e1b00 */
[----:B------:R-:W-:Y:S01]  /*2880*/  PLOP3.LUT P1, PT, PT, PT, UP1, 0x80, 0x8 ;  /* 0x000000000008781c */ /* 0x000fe20003f2f018 */
[----:B------:R-:W-:Y:S01]  /*2890*/  @UP0 UIADD3 UR4, UPT, UPT, UR4, 0x2, URZ ;  /* 0x0000000204040890 */ /* 0x000fe2000fffe0ff */
[----:B--2---:R-:W-:-:S03]  /*28a0*/  IMAD.U32 R18, RZ, RZ, UR12 ;  /* 0x0000000cff127e24 */ /* 0x004fc6000f8e00ff */
[----:B-1----:R-:W-:Y:S01]  /*28b0*/  @!UP1 UIMAD.WIDE.U32 UR6, UR4, 0x8, UR6 ;  /* 0x00000008040698a5 */ /* 0x002fe2000f8e0006 */
[----:B------:R-:W-:-:S07]  /*28c0*/  IMAD.U32 R19, RZ, RZ, UR13 ;  /* 0x0000000dff137e24 */ /* 0x000fce000f8e00ff */
[----:B----4-:R-:W-:Y:S01]  /*28d0*/  @!P1 IADD3 R3, PT, PT, R0, UR4, RZ ;  /* 0x0000000400039c10 */ /* 0x010fe2000fffe0ff */
[----:B-----5:R-:W-:Y:S02]  /*28e0*/  IMAD.U32 R14, RZ, RZ, UR6 ;  /* 0x00000006ff0e7e24 */ /* 0x020fe4000f8e00ff */
[----:B------:R-:W-:Y:S02]  /*28f0*/  IMAD.U32 R15, RZ, RZ, UR7 ;  /* 0x00000007ff0f7e24 */ /* 0x000fe4000f8e00ff */
[----:B------:R-:W-:Y:S01]  /*2900*/  @!P1 IMAD.WIDE R2, R3, 0x8, R18 ;  /* 0x0000000803029825 */ /* 0x000fe200078e0212 */
[----:B---3--:R-:W-:-:S07]  /*2910*/  @P0 DFMA R8, -R10, R12, R8 ;  /* 0x0000000c0a08022b */ /* 0x008fce0000000108 */
[----:B------:R2:W-:Y:S04]  /*2920*/  @P0 STG.E.64 desc[UR10][R16.64+0x8], R8 ;  /* 0x0000080810000986 */ /* 0x0005e8000c101b0a */
[----:B------:R-:W3:Y:S04]  /*2930*/  @!P1 LDG.E.64 R14, desc[UR10][R14.64] ;  /* 0x0000000a0e0e9981 */ /* 0x000ee8000c1e1b00 */
[----:B------:R-:W3:Y:S04]  /*2940*/  @!P1 LDG.E.64 R10, desc[UR10][R2.64] ;  /* 0x0000000a020a9981 */ /* 0x000ee8000c1e1b00 */
[----:B------:R-:W3:Y:S02]  /*2950*/  @!P1 LDG.E.64 R12, desc[UR10][R4.64] ;  /* 0x0000000a040c9981 */ /* 0x000ee4000c1e1b00 */
[----:B---3--:R-:W-:-:S07]  /*2960*/  @!P1 DFMA R10, -R12, R14, R10 ;  /* 0x0000000e0c0a922b */ /* 0x008fce000000010a */
[----:B------:R2:W-:Y:S04]  /*2970*/  @!P1 STG.E.64 desc[UR10][R2.64], R10 ;  /* 0x0000000a02009986 */ /* 0x0005e8000c101b0a */
.L_x_42:
[----:B------:R-:W-:Y:S01]  /*2980*/  BAR.SYNC.DEFER_BLOCKING 0x0 ;  /* 0x0000000000007b1d */ /* 0x000fe20000010000 */
[----:B------:R-:W-:-:S13]  /*2990*/  ISETP.GT.AND P0, PT, R6, UR8, PT ;  /* 0x0000000806007c0c */ /* 0x000fda000bf04270 */
[----:B------:R-:W-:Y:S05]  /*29a0*/  @P0 EXIT ;  /* 0x000000000000094d */ /* 0x000fea0003800000 */
[----:B------:R-:W-:Y:S01]  /*29b0*/  UISETP.GE.AND UP0, UPT, UR8, URZ, UPT ;  /* 0x000000ff0800728c */ /* 0x000fe2000bf06270 */
[----:B------:R-:W-:-:S08]  /*29c0*/  CS2R R14, SRZ ;  /* 0x00000000000e7805 */ /* 0x000fd0000001ff00 */
[----:B------:R-:W-:Y:S05]  /*29d0*/  BRA.U !UP0, `(.L_x_46) ;  /* 0x00000021082c7547 */ /* 0x000fea000b800000 */
[----:B------:R-:W2:Y:S01]  /*29e0*/  LDCU UR4, c[0x0][0x3b0] ;  /* 0x00007600ff0477ac */ /* 0x000ea20008000800 */
[----:B------:R-:W-:Y:S01]  /*29f0*/  CS2R R14, SRZ ;  /* 0x00000000000e7805 */ /* 0x000fe2000001ff00 */
[----:B------:R-:W-:Y:S02]  /*2a00*/  UISETP.GE.U32.AND UP0, UPT, UR8, 0x7, UPT ;  /* 0x000000070800788c */ /* 0x000fe4000bf06070 */
[----:B------:R-:W-:-:S04]  /*2a10*/  UIADD3 UR5, UPT, UPT, UR8, 0x1, URZ ;  /* 0x0000000108057890 */ /* 0x000fc8000fffe0ff */
[----:B------:R-:W-:Y:S01]  /*2a20*/  ULOP3.LUT UR12, UR5, 0x7, URZ, 0xc0, !UPT ;  /* 0x00000007050c7892 */ /* 0x000fe2000f8ec0ff */
[----:B--23--:R-:W-:Y:S01]  /*2a30*/  IMAD R3, R6, UR4, RZ ;  /* 0x0000000406037c24 */ /* 0x00cfe2000f8e02ff */
[----:B------:R-:W-:Y:S01]  /*2a40*/  UMOV UR4, URZ ;  /* 0x000000ff00047c82 */ /* 0x000fe20008000000 */
[----:B------:R-:W-:Y:S09]  /*2a50*/  BRA.U !UP0, `(.L_x_47) ;  /* 0x0000000d08fc7547 */ /* 0x000ff2000b800000 */
[----:B------:R-:W2:Y:S01]  /*2a60*/  LDCU.64 UR8, c[0x0][0x390] ;  /* 0x00007200ff0877ac */ /* 0x000ea20008000a00 */
[----:B-1----:R-:W1:Y:S01]  /*2a70*/  LDC.64 R12, c[0x0][0x3a8] ;  /* 0x0000ea00ff0c7b82 */ /* 0x002e620000000a00 */
[----:B------:R-:W-:Y:S02]  /*2a80*/  MOV R11, R3 ;  /* 0x00000003000b7202 */ /* 0x000fe40000000f00 */
[----:B------:R-:W-:Y:S01]  /*2a90*/  CS2R R14, SRZ ;  /* 0x00000000000e7805 */ /* 0x000fe2000001ff00 */
[----:B------:R-:W3:Y:S01]  /*2aa0*/  LDCU.64 UR6, c[0x0][0x388] ;  /* 0x00007100ff0677ac */ /* 0x000ee20008000a00 */
[----:B------:R-:W-:Y:S01]  /*2ab0*/  ULOP3.LUT UR4, UR5, 0xfffffff8, URZ, 0xc0, !UPT ;  /* 0xfffffff805047892 */ /* 0x000fe2000f8ec0ff */
[----:B------:R-:W4:Y:S03]  /*2ac0*/  LDCU UR14, c[0x0][0x3ac] ;  /* 0x00007580ff0e77ac */ /* 0x000f260008000800 */
[----:B------:R-:W-:-:S02]  /*2ad0*/  UIADD3 UR13, UPT, UPT, -UR4, URZ, URZ ;  /* 0x000000ff040d7290 */ /* 0x000fc4000fffe1ff */
[----:B--2---:R-:W-:-:S04]  /*2ae0*/  UIADD3 UR8, UP1, UPT, UR8, 0x20, URZ ;  /* 0x0000002008087890 */ /* 0x004fc8000ff3e0ff */
[----:B------:R-:W-:Y:S02]  /*2af0*/  UIADD3.X UR9, UPT, UPT, URZ, UR9, URZ, UP1, !UPT ;  /* 0x00000009ff097290 */ /* 0x000fe40008ffe4ff */
[----:B---3--:R-:W-:Y:S01]  /*2b00*/  UIADD3 UR6, UP0, UPT, UR6, 0x20, URZ ;  /* 0x0000002006067890 */ /* 0x008fe2000ff1e0ff */
[----:B------:R-:W-:-:S03]  /*2b10*/  IMAD.U32 R18, RZ, RZ, UR8 ;  /* 0x00000008ff127e24 */ /* 0x000fc6000f8e00ff */
[----:B------:R-:W-:Y:S01]  /*2b20*/  IMAD.U32 R19, RZ, RZ, UR9 ;  /* 0x00000009ff137e24 */ /* 0x000fe2000f8e00ff */
[----:B----4-:R-:W-:-:S12]  /*2b30*/  UIADD3.X UR7, UPT, UPT, URZ, UR7, URZ, UP0, !UPT ;  /* 0x00000007ff077290 */ /* 0x010fd800087fe4ff */
.L_x_64:
[----:B------:R-:W-:Y:S01]  /*2b40*/  MOV R16, UR6 ;  /* 0x0000000600107c02 */ /* 0x000fe20008000f00 */
[----:B------:R-:W-:Y:S01]  /*2b50*/  IMAD.U32 R17, RZ, RZ, UR7 ;  /* 0x00000007ff117e24 */ /* 0x000fe2000f8e00ff */
[----:B------:R-:W2:Y:S03]  /*2b60*/  LDG.E.64 R20, desc[UR10][R18.64+-0x20] ;  /* 0xffffe00a12147981 */ /* 0x000ea6000c1e1b00 */
[----:B------:R-:W-:-:S05]  /*2b70*/  IMAD.WIDE R16, R11, 0x8, R16 ;  /* 0x000000080b107825 */ /* 0x000fca00078e0210 */
[----:B------:R-:W2:Y:S01]  /*2b80*/  LDG.E.64 R8, desc[UR10][R16.64+-0x20] ;  /* 0xffffe00a10087981 */ /* 0x000ea2000c1e1b00 */
[----:B------:R-:W0:Y:S01]  /*2b90*/  MUFU.RCP64H R23, UR14 ;  /* 0x0000000e00177d08 */ /* 0x000e220008001800 */
[----:B------:R-:W-:-:S06]  /*2ba0*/  IMAD.MOV.U32 R22, RZ, RZ, 0x1 ;  /* 0x00000001ff167424 */ /* 0x000fcc00078e00ff */
[----:B01----:R-:W-:-:S08]  /*2bb0*/  DFMA R24, R22, -R12, 1 ;  /* 0x3ff000001618742b */ /* 0x003fd0000000080c */
        /* <DEDUP_REMOVED lines=24> */
.L_x_49:
[----:B------:R-:W-:Y:S05]  /*2d40*/  BSYNC.RECONVERGENT B1 ;  /* 0x0000000000017941 */ /* 0x000fea0003800200 */
.L_x_48:
        /* <DEDUP_REMOVED lines=28> */
.L_x_51:
[----:B------:R-:W-:Y:S05]  /*2f10*/  BSYNC.RECONVERGENT B1 ;  /* 0x0000000000017941 */ /* 0x000fea0003800200 */
.L_x_50:
        /* <DEDUP_REMOVED lines=28> */
.L_x_53:
[----:B------:R-:W-:Y:S05]  /*30e0*/  BSYNC.RECONVERGENT B1 ;  /* 0x0000000000017941 */ /* 0x000fea0003800200 */
.L_x_52:
        /* <DEDUP_REMOVED lines=28> */
.L_x_55:
[----:B------:R-:W-:Y:S05]  /*32b0*/  BSYNC.RECONVERGENT B1 ;  /* 0x0000000000017941 */ /* 0x000fea0003800200 */
.L_x_54:
        /* <DEDUP_REMOVED lines=28> */
.L_x_57:
[----:B------:R-:W-:Y:S05]  /*3480*/  BSYNC.RECONVERGENT B1 ;  /* 0x0000000000017941 */ /* 0x000fea0003800200 */
.L_x_56:
        /* <DEDUP_REMOVED lines=28> */
.L_x_59:
[----:B------:R-:W-:Y:S05]  /*3650*/  BSYNC.RECONVERGENT B1 ;  /* 0x0000000000017941 */ /* 0x000fea0003800200 */
.L_x_58:
        /* <DEDUP_REMOVED lines=28> */
.L_x_61:
[----:B------:R-:W-:Y:S05]  /*3820*/  BSYNC.RECONVERGENT B1 ;  /* 0x0000000000017941 */ /* 0x000fea0003800200 */
.L_x_60:
        /* <DEDUP_REMOVED lines=28> */
.L_x_63:
[----:B------:R-:W-:Y:S05]  /*39f0*/  BSYNC.RECONVERGENT B1 ;  /* 0x0000000000017941 */ /* 0x000fea0003800200 */
.L_x_62:
[----:B------:R-:W-:Y:S01]  /*3a00*/  IADD3 R18, P0, PT, R18, 0x40, RZ ;  /* 0x0000004012127810 */ /* 0x000fe20007f1e0ff */
[----:B------:R-:W-:Y:S01]  /*3a10*/  DADD R14, R14, R16 ;  /* 0x000000000e0e7229 */ /* 0x000fe20000000010 */
[----:B------:R-:W-:-:S03]  /*3a20*/  VIADD R11, R11, 0x8 ;  /* 0x000000080b0b7836 */ /* 0x000fc60000000000 */
[----:B------:R-:W-:Y:S01]  /*3a30*/  IMAD.X R19, RZ, RZ, R19, P0 ;  /* 0x000000ffff137224 */ /* 0x000fe200000e0613 */
[----:B------:R-:W-:Y:S07]  /*3a40*/  BRA.U UP0, `(.L_x_64) ;  /* 0xfffffff1003c7547 */ /* 0x000fee000b83ffff */
.L_x_47:
[----:B------:R-:W-:-:S09]  /*3a50*/  UISETP.NE.AND UP0, UPT, UR12, URZ, UPT ;  /* 0x000000ff0c00728c */ /* 0x000fd2000bf05270 */
[----:B------:R-:W-:Y:S05]  /*3a60*/  BRA.U !UP0, `(.L_x_46) ;  /* 0x0000001108087547 */ /* 0x000fea000b800000 */
[----:B------:R-:W-:-:S09]  /*3a70*/  UISETP.GE.U32.AND UP0, UPT, UR12, 0x4, UPT ;  /* 0x000000040c00788c */ /* 0x000fd2000bf06070 */
[----:B------:R-:W-:Y:S05]  /*3a80*/  BRA.U !UP0, `(.L_x_65) ;  /* 0x0000000908287547 */ /* 0x000fea000b800000 */
[----:B------:R-:W2:Y:S01]  /*3a90*/  LDCU.64 UR6, c[0x0][0x390] ;  /* 0x00007200ff0677ac */ /* 0x000ea20008000a00 */
[----:B-1----:R-:W1:Y:S01]  /*3aa0*/  LDC.64 R12, c[0x0][0x388] ;  /* 0x0000e200ff0c7b82 */ /* 0x002e620000000a00 */
[----:B------:R-:W-:Y:S01]  /*3ab0*/  IADD3 R7, PT, PT, R3, UR4, RZ ;  /* 0x0000000403077c10 */ /* 0x000fe2000fffe0ff */
[----:B------:R-:W3:Y:S06]  /*3ac0*/  LDCU UR8, c[0x0][0x3ac] ;  /* 0x00007580ff0877ac */ /* 0x000eec0008000800 */
[----:B------:R-:W4:Y:S01]  /*3ad0*/  LDC.64 R18, c[0x0][0x3a8] ;  /* 0x0000ea00ff127b82 */ /* 0x000f220000000a00 */
[----:B--2---:R-:W-:-:S06]  /*3ae0*/  UIMAD.WIDE.U32 UR6, UR4, 0x8, UR6 ;  /* 0x00000008040678a5 */ /* 0x004fcc000f8e0006 */
[----:B------:R-:W-:Y:S02]  /*3af0*/  IMAD.U32 R10, RZ, RZ, UR6 ;  /* 0x00000006ff0a7e24 */ /* 0x000fe4000f8e00ff */
[----:B------:R-:W-:Y:S02]  /*3b00*/  IMAD.U32 R11, RZ, RZ, UR7 ;  /* 0x00000007ff0b7e24 */ /* 0x000fe4000f8e00ff */
[----:B-1----:R-:W-:-:S04]  /*3b10*/  IMAD.WIDE R12, R7, 0x8, R12 ;  /* 0x00000008070c7825 */ /* 0x002fc800078e020c */
[----:B------:R-:W2:Y:S04]  /*3b20*/  LDG.E.64 R10, desc[UR10][R10.64] ;  /* 0x0000000a0a0a7981 */ /* 0x000ea8000c1e1b00 */
[----:B------:R-:W2:Y:S01]  /*3b30*/  LDG.E.64 R8, desc[UR10][R12.64] ;  /* 0x0000000a0c087981 */ /* 0x000ea2000c1e1b00 */
[----:B---3--:R-:W4:Y:S01]  /*3b40*/  MUFU.RCP64H R17, UR8 ;  /* 0x0000000800117d08 */ /* 0x008f220008001800 */
[----:B------:R-:W-:-:S06]  /*3b50*/  MOV R16, 0x1 ;  /* 0x0000000100107802 */ /* 0x000fcc0000000f00 */
[----:B----4-:R-:W-:-:S08]  /*3b60*/  DFMA R20, R16, -R18, 1 ;  /* 0x3ff000001014742b */ /* 0x010fd00000000812 */
[----:B------:R-:W-:-:S08]  /*3b70*/  DFMA R20, R20, R20, R20 ;  /* 0x000000141414722b */ /* 0x000fd00000000014 */
[----:B------:R-:W-:-:S08]  /*3b80*/  DFMA R20, R16, R20, R16 ;  /* 0x000000141014722b */ /* 0x000fd00000000010 */
[----:B------:R-:W-:-:S08]  /*3b90*/  DFMA R22, R20, -R18, 1 ;  /* 0x3ff000001416742b */ /* 0x000fd00000000812 */
[----:B------:R-:W-:Y:S01]  /*3ba0*/  DFMA R22, R20, R22, R20 ;  /* 0x000000161416722b */ /* 0x000fe20000000014 */
[----:B------:R-:W-:Y:S01]  /*3bb0*/  BSSY.RECONVERGENT B1, `(.L_x_66) ;  /* 0x0000012000017945 */ /* 0x000fe20003800200 */
        /* <DEDUP_REMOVED lines=8> */
[----:B------:R-:W1:Y:S01]  /*3c40*/  LDCU.64 UR8, c[0x0][0x3a8] ;  /* 0x00007500ff0877ac */ /* 0x000e620008000a00 */
[----:B------:R-:W-:Y:S01]  /*3c50*/  IMAD.MOV.U32 R0, RZ, RZ, R16 ;  /* 0x000000ffff007224 */ /* 0x000fe200078e0010 */
[----:B------:R-:W-:Y:S01]  /*3c60*/  MOV R8, 0x3cb0 ;  /* 0x00003cb000087802 */ /* 0x000fe20000000f00 */
[----:B------:R-:W-:Y:S01]  /*3c70*/  IMAD.MOV.U32 R7, RZ, RZ, R17 ;  /* 0x000000ffff077224 */ /* 0x000fe200078e0011 */
[----:B-1----:R-:W-:Y:S01]  /*3c80*/  MOV R22, UR8 ;  /* 0x0000000800167c02 */ /* 0x002fe20008000f00 */
[----:B------:R-:W-:-:S07]  /*3c90*/  IMAD.U32 R23, RZ, RZ, UR9 ;  /* 0x00000009ff177e24 */ /* 0x000fce000f8e00ff */
[----:B0-----:R-:W-:Y:S05]  /*3ca0*/  CALL.REL.NOINC `($__internal_0_$__cuda_sm20_div_rn_f64_full) ;  /* 0x0000000c00fc7944 */ /* 0x001fea0003c00000 */
[----:B------:R-:W-:Y:S01]  /*3cb0*/  IMAD.MOV.U32 R8, RZ, RZ, R0 ;  /* 0x000000ffff087224 */ /* 0x000fe200078e0000 */
[----:B------:R-:W-:-:S07]  /*3cc0*/  MOV R9, R7 ;  /* 0x0000000700097202 */ /* 0x000fce0000000f00 */
.L_x_67:
[----:B------:R-:W-:Y:S05]  /*3cd0*/  BSYNC.RECONVERGENT B1 ;  /* 0x0000000000017941 */ /* 0x000fea0003800200 */
.L_x_66:
[----:B------:R-:W-:Y:S01]  /*3ce0*/  IMAD.U32 R16, RZ, RZ, UR6 ;  /* 0x00000006ff107e24 */ /* 0x000fe2000f8e00ff */
[----:B------:R-:W2:Y:S01]  /*3cf0*/  LDG.E.64 R10, desc[UR10][R12.64+0x8] ;  /* 0x0000080a0c0a7981 */ /* 0x000ea2000c1e1b00 */
[----:B------:R-:W-:Y:S01]  /*3d00*/  IMAD.U32 R17, RZ, RZ, UR7 ;  /* 0x00000007ff117e24 */ /* 0x000fe2000f8e00ff */
[----:B------:R-:W1:Y:S01]  /*3d10*/  LDCU UR8, c[0x0][0x3ac] ;  /* 0x00007580ff0877ac */ /* 0x000e620008000800 */
[----:B------:R-:W3:Y:S04]  /*3d20*/  LDC.64 R20, c[0x0][0x3a8] ;  /* 0x0000ea00ff147b82 */ /* 0x000ee80000000a00 */
[----:B------:R-:W2:Y:S01]  /*3d30*/  LDG.E.64 R16, desc[UR10][R16.64+0x8] ;  /* 0x0000080a10107981 */ /* 0x000ea2000c1e1b00 */
[----:B------:R-:W-:Y:S01]  /*3d40*/  HFMA2 R18, -RZ, RZ, 0, 5.9604644775390625e-08 ;  /* 0x00000001ff127431 */ /* 0x000fe200000001ff */
[----:B-1----:R-:W3:Y:S05]  /*3d50*/  MUFU.RCP64H R19, UR8 ;  /* 0x0000000800137d08 */ /* 0x002eea0008001800 */
[----:B---3--:R-:W-:-:S08]  /*3d60*/  DFMA R22, R18, -R20, 1 ;  /* 0x3ff000001216742b */ /* 0x008fd00000000814 */
[----:B------:R-:W-:-:S08]  /*3d70*/  DFMA R22, R22, R22, R22 ;  /* 0x000000161616722b */ /* 0x000fd00000000016 */
[----:B------:R-:W-:-:S08]  /*3d80*/  DFMA R22, R18, R22, R18 ;  /* 0x000000161216722b */ /* 0x000fd00000000012 */
[----:B0-----:R-:W-:-:S08]  /*3d90*/  DFMA R24, R22, -R20, 1 ;  /* 0x3ff000001618742b */ /* 0x001fd00000000814 */
[----:B------:R-:W-:Y:S01]  /*3da0*/  DFMA R24, R22, R24, R22 ;  /* 0x000000181618722b */ /* 0x000fe20000000016 */
[----:B------:R-:W-:Y:S01]  /*3db0*/  BSSY.RECONVERGENT B1, `(.L_x_68) ;  /* 0x0000013000017945 */ /* 0x000fe20003800200 */
[----:B------:R-:W-:Y:S02]  /*3dc0*/  DADD R14, R14, R8 ;  /* 0x000000000e0e7229 */ /* 0x000fe40000000008 */
        /* <DEDUP_REMOVED lines=17> */
.L_x_69:
[----:B------:R-:W-:Y:S05]  /*3ee0*/  BSYNC.RECONVERGENT B1 ;  /* 0x0000000000017941 */ /* 0x000fea0003800200 */
.L_x_68:
[----:B------:R-:W-:Y:S01]  /*3ef0*/  IMAD.U32 R16, RZ, RZ, UR6 ;  /* 0x00000006ff107e24 */ /* 0x000fe2000f8e00ff */
[----:B------:R-:W2:Y:S01]  /*3f00*/  LDG.E.64 R8, desc[UR10][R12.64+0x10] ;  /* 0x0000100a0c087981 */ /* 0x000ea2000c1e1b00 */
[----:B------:R-:W-:Y:S01]  /*3f10*/  IMAD.U32 R17, RZ, RZ, UR7 ;  /* 0x00000007ff117e24 */ /* 0x000fe2000f8e00ff */
[----:B------:R-:W0:Y:S01]  /*3f20*/  LDCU UR8, c[0x0][0x3ac] ;  /* 0x00007580ff0877ac */ /* 0x000e220008000800 */
[----:B------:R-:W1:Y:S04]  /*3f30*/  LDC.64 R20, c[0x0][0x3a8] ;  /* 0x0000ea00ff147b82 */ /* 0x000e680000000a00 */
[----:B------:R-:W2:Y:S01]  /*3f40*/  LDG.E.64 R16, desc[UR10][R16.64+0x10] ;  /* 0x0000100a10107981 */ /* 0x000ea2000c1e1b00 */
[----:B------:R-:W-:Y:S01]  /*3f50*/  HFMA2 R18, -RZ, RZ, 0, 5.9604644775390625e-08 ;  /* 0x00000001ff127431 */ /* 0x000fe200000001ff */
[----:B0-----:R-:W1:Y:S05]  /*3f60*/  MUFU.RCP64H R19, UR8 ;  /* 0x0000000800137d08 */ /* 0x001e6a0008001800 */
[----:B-1----:R-:W-:-:S08]  /*3f70*/  DFMA R22, R18, -R20, 1 ;  /* 0x3ff000001216742b */ /* 0x002fd00000000814 */
[----:B------:R-:W-:-:S08]  /*3f80*/  DFMA R22, R22, R22, R22 ;  /* 0x000000161616722b */ /* 0x000fd00000000016 */
[----:B------:R-:W-:-:S08]  /*3f90*/  DFMA R22, R18, R22, R18 ;  /* 0x000000161216722b */ /* 0x000fd00000000012 */
[----:B------:R-:W-:-:S08]  /*3fa0*/  DFMA R24, R22, -R20, 1 ;  /* 0x3ff000001618742b */ /* 0x000fd00000000814 */
        /* <DEDUP_REMOVED lines=20> */
.L_x_71:
[----:B------:R-:W-:Y:S05]  /*40f0*/  BSYNC.RECONVERGENT B1 ;  /* 0x0000000000017941 */ /* 0x000fea0003800200 */
.L_x_70:
        /* <DEDUP_REMOVED lines=32> */
.L_x_73:
[----:B------:R-:W-:Y:S05]  /*4300*/  BSYNC.RECONVERGENT B1 ;  /* 0x0000000000017941 */ /* 0x000fea0003800200 */
.L_x_72:
[----:B------:R-:W-:Y:S01]  /*4310*/  DADD R14, R14, R10 ;  /* 0x000000000e0e7229 */ /* 0x000fe2000000000a */
[----:B------:R-:W-:-:S12]  /*4320*/  UIADD3 UR4, UPT, UPT, UR4, 0x4, URZ ;  /* 0x0000000404047890 */ /* 0x000fd8000fffe0ff */
.L_x_65:
[----:B------:R-:W-:-:S09]  /*4330*/  ULOP3.LUT UP0, UR5, UR5, 0x3, URZ, 0xc0, !UPT ;  /* 0x0000000305057892 */ /* 0x000fd2000f80c0ff */
[----:B------:R-:W-:Y:S05]  /*4340*/  BRA.U !UP0, `(.L_x_46) ;  /* 0x0000000508d07547 */ /* 0x000fea000b800000 */
[----:B------:R-:W-:-:S09]  /*4350*/  UISETP.NE.AND UP0, UPT, UR5, 0x1, UPT ;  /* 0x000000010500788c */ /* 0x000fd2000bf05270 */
[----:B------:R-:W-:Y:S05]  /*4360*/  BRA.U !UP0, `(.L_x_74) ;  /* 0x0000000508207547 */ /* 0x000fea000b800000 */
[----:B------:R-:W2:Y:S01]  /*4370*/  LDCU.64 UR6, c[0x0][0x390] ;  /* 0x00007200ff0677ac */ /* 0x000ea20008000a00 */
[----:B-1----:R-:W1:Y:S01]  /*4380*/  LDC.64 R12, c[0x0][0x388] ;  /* 0x0000e200ff0c7b82 */ /* 0x002e620000000a00 */
[----:B------:R-:W-:Y:S01]  /*4390*/  VIADD R7, R3, UR4 ;  /* 0x0000000403077c36 */ /* 0x000fe20008000000 */
[----:B------:R-:W3:Y:S06]  /*43a0*/  LDCU UR5, c[0x0][0x3ac] ;  /* 0x00007580ff0577ac */ /* 0x000eec0008000800 */
[----:B------:R-:W4:Y:S01]  /*43b0*/  LDC.64 R18, c[0x0][0x3a8] ;  /* 0x0000ea00ff127b82 */ /* 0x000f220000000a00 */
[----:B--2---:R-:W-:-:S06]  /*43c0*/  UIMAD.WIDE.U32 UR6, UR4, 0x8, UR6 ;  /* 0x00000008040678a5 */ /* 0x004fcc000f8e0006 */
[----:B------:R-:W-:Y:S01]  /*43d0*/  IMAD.U32 R10, RZ, RZ, UR6 ;  /* 0x00000006ff0a7e24 */ /* 0x000fe2000f8e00ff */
[----:B------:R-:W-:Y:S01]  /*43e0*/  MOV R11, UR7 ;  /* 0x00000007000b7c02 */ /* 0x000fe20008000f00 */
[----:B-1----:R-:W-:-:S05]  /*43f0*/  IMAD.WIDE R12, R7, 0x8, R12 ;  /* 0x00000008070c7825 */ /* 0x002fca00078e020c */
[----:B------:R-:W2:Y:S04]  /*4400*/  LDG.E.64 R8, desc[UR10][R12.64] ;  /* 0x0000000a0c087981 */ /* 0x000ea8000c1e1b00 */
[----:B------:R-:W2:Y:S01]  /*4410*/  LDG.E.64 R10, desc[UR10][R10.64] ;  /* 0x0000000a0a0a7981 */ /* 0x000ea2000c1e1b00 */
[----:B---3--:R-:W4:Y:S01]  /*4420*/  MUFU.RCP64H R17, UR5 ;  /* 0x0000000500117d08 */ /* 0x008f220008001800 */
[----:B------:R-:W-:Y:S01]  /*4430*/  IMAD.MOV.U32 R16, RZ, RZ, 0x1 ;  /* 0x00000001ff107424 */ /* 0x000fe200078e00ff */
[----:B------:R-:W-:Y:S05]  /*4440*/  BSSY.RECONVERGENT B1, `(.L_x_75) ;  /* 0x0000017000017945 */ /* 0x000fea0003800200 */
[----:B----4-:R-:W-:-:S08]  /*4450*/  DFMA R20, R16, -R18, 1 ;  /* 0x3ff000001014742b */ /* 0x010fd00000000812 */
        /* <DEDUP_REMOVED lines=12> */
[----:B------:R-:W1:Y:S01]  /*4520*/  LDCU.64 UR8, c[0x0][0x3a8] ;  /* 0x00007500ff0877ac */ /* 0x000e620008000a00 */
[----:B------:R-:W-:Y:S01]  /*4530*/  IMAD.MOV.U32 R0, RZ, RZ, R16 ;  /* 0x000000ffff007224 */ /* 0x000fe200078e0010 */
[----:B------:R-:W-:Y:S02]  /*4540*/  MOV R7, R17 ;  /* 0x0000001100077202 */ /* 0x000fe40000000f00 */
[----:B------:R-:W-:Y:S01]  /*4550*/  MOV R8, 0x4590 ;  /* 0x0000459000087802 */ /* 0x000fe20000000f00 */
[----:B-1----:R-:W-:Y:S02]  /*4560*/  IMAD.U32 R22, RZ, RZ, UR8 ;  /* 0x00000008ff167e24 */ /* 0x002fe4000f8e00ff */
[----:B------:R-:W-:-:S07]  /*4570*/  IMAD.U32 R23, RZ, RZ, UR9 ;  /* 0x00000009ff177e24 */ /* 0x000fce000f8e00ff */
[----:B0-----:R-:W-:Y:S05]  /*4580*/  CALL.REL.NOINC `($__internal_0_$__cuda_sm20_div_rn_f64_full) ;  /* 0x0000000400c47944 */ /* 0x001fea0003c00000 */
[----:B------:R-:W-:Y:S01]  /*4590*/  MOV R8, R0 ;  /* 0x0000000000087202 */ /* 0x000fe20000000f00 */
[----:B------:R-:W-:-:S07]  /*45a0*/  IMAD.MOV.U32 R9, RZ, RZ, R7 ;  /* 0x000000ffff097224 */ /* 0x000fce00078e0007 */
.L_x_76:
[----:B------:R-:W-:Y:S05]  /*45b0*/  BSYNC.RECONVERGENT B1 ;  /* 0x0000000000017941 */ /* 0x000fea0003800200 */
.L_x_75:
[----:B------:R-:W-:Y:S01]  /*45c0*/  IMAD.U32 R10, RZ, RZ, UR6 ;  /* 0x00000006ff0a7e24 */ /* 0x000fe2000f8e00ff */
[----:B------:R-:W-:Y:S01]  /*45d0*/  MOV R11, UR7 ;  /* 0x00000007000b7c02 */ /* 0x000fe20008000f00 */
[----:B------:R-:W2:Y:S01]  /*45e0*/  LDG.E.64 R12, desc[UR10][R12.64+0x8] ;  /* 0x0000080a0c0c7981 */ /* 0x000ea2000c1e1b00 */
[----:B------:R-:W1:Y:S01]  /*45f0*/  LDCU UR5, c[0x0][0x3ac] ;  /* 0x00007580ff0577ac */ /* 0x000e620008000800 */
[----:B------:R-:W3:Y:S03]  /*4600*/  LDC.64 R18, c[0x0][0x3a8] ;  /* 0x0000ea00ff127b82 */ /* 0x000ee60000000a00 */
[----:B------:R-:W2:Y:S01]  /*4610*/  LDG.E.64 R10, desc[UR10][R10.64+0x8] ;  /* 0x0000080a0a0a7981 */ /* 0x000ea2000c1e1b00 */
[----:B------:R-:W-:Y:S01]  /*4620*/  IMAD.MOV.U32 R16, RZ, RZ, 0x1 ;  /* 0x00000001ff107424 */ /* 0x000fe200078e00ff */
[----:B------:R-:W-:Y:S01]  /*4630*/  BSSY.RECONVERGENT B1, `(.L_x_77) ;  /* 0x0000019000017945 */ /* 0x000fe20003800200 */
[----:B------:R-:W-:Y:S01]  /*4640*/  DADD R14, R14, R8 ;  /* 0x000000000e0e7229 */ /* 0x000fe20000000008 */
[----:B-1----:R-:W3:Y:S03]  /*4650*/  MUFU.RCP64H R17, UR5 ;  /* 0x0000000500117d08 */ /* 0x002ee60008001800 */
[----:B---3--:R-:W-:-:S08]  /*4660*/  DFMA R20, R16, -R18, 1 ;  /* 0x3ff000001014742b */ /* 0x008fd00000000812 */
        /* <DEDUP_REMOVED lines=21> */
.L_x_78:
[----:B------:R-:W-:Y:S05]  /*47c0*/  BSYNC.RECONVERGENT B1 ;  /* 0x0000000000017941 */ /* 0x000fea0003800200 */
.L_x_77:
[----:B------:R-:W-:Y:S01]  /*47d0*/  DADD R14, R14, R10 ;  /* 0x000000000e0e7229 */ /* 0x000fe2000000000a */
[----:B------:R-:W-:-:S12]  /*47e0*/  UIADD3 UR4, UPT, UPT, UR4, 0x2, URZ ;  /* 0x0000000204047890 */ /* 0x000fd8000fffe0ff */
.L_x_74:
[----:B------:R-:W2:Y:S02]  /*47f0*/  LDCU UR5, c[0x0][0x3b4] ;  /* 0x00007680ff0577ac */ /* 0x000ea40008000800 */
[----:B--2---:R-:W-:-:S04]  /*4800*/  ULOP3.LUT UR5, UR5, 0x1, URZ, 0xc0, !UPT ;  /* 0x0000000105057892 */ /* 0x004fc8000f8ec0ff */
[----:B------:R-:W-:-:S09]  /*4810*/  UISETP.NE.U32.AND UP0, UPT, UR5, 0x1, UPT ;  /* 0x000000010500788c */ /* 0x000fd2000bf05070 */
[----:B------:R-:W-:Y:S05]  /*4820*/  BRA.U !UP0, `(.L_x_46) ;  /* 0x0000000108987547 */ /* 0x000fea000b800000 */
[----:B-1----:R-:W1:Y:S01]  /*4830*/  LDC.64 R8, c[0x0][0x388] ;  /* 0x0000e200ff087b82 */ /* 0x002e620000000a00 */
[----:B------:R-:W2:Y:S01]  /*4840*/  LDCU.64 UR6, c[0x0][0x390] ;  /* 0x00007200ff0677ac */ /* 0x000ea20008000a00 */
[----:B------:R-:W-:-:S06]  /*4850*/  VIADD R3, R3, UR4 ;  /* 0x0000000403037c36 */ /* 0x000fcc0008000000 */
[----:B------:R-:W3:Y:S01]  /*4860*/  LDC.64 R12, c[0x0][0x3a8] ;  /* 0x0000ea00ff0c7b82 */ /* 0x000ee20000000a00 */
[----:B--2---:R-:W-:Y:S01]  /*4870*/  UIMAD.WIDE.U32 UR4, UR4, 0x8, UR6 ;  /* 0x00000008040478a5 */ /* 0x004fe2000f8e0006 */
[----:B-1----:R-:W-:-:S05]  /*4880*/  IMAD.WIDE R2, R3, 0x8, R8 ;  /* 0x0000000803027825 */ /* 0x002fca00078e0208 */
[----:B------:R-:W-:Y:S01]  /*4890*/  MOV R8, UR4 ;  /* 0x0000000400087c02 */ /* 0x000fe20008000f00 */
[----:B------:R-:W-:Y:S01]  /*48a0*/  IMAD.U32 R9, RZ, RZ, UR5 ;  /* 0x00000005ff097e24 */ /* 0x000fe2000f8e00ff */
[----:B------:R-:W2:Y:S03]  /*48b0*/  LDG.E.64 R2, desc[UR10][R2.64] ;  /* 0x0000000a02027981 */ /* 0x000ea6000c1e1b00 */
[----:B------:R-:W1:Y:S02]  /*48c0*/  LDCU UR4, c[0x0][0x3ac] ;  /* 0x00007580ff0477ac */ /* 0x000e640008000800 */
[----:B------:R-:W2:Y:S01]  /*48d0*/  LDG.E.64 R8, desc[UR10][R8.64] ;  /* 0x0000000a08087981 */ /* 0x000ea2000c1e1b00 */
[----:B------:R-:W-:Y:S01]  /*48e0*/  IMAD.MOV.U32 R10, RZ, RZ, 0x1 ;  /* 0x00000001ff0a7424 */ /* 0x000fe200078e00ff */
[----:B------:R-:W-:Y:S01]  /*48f0*/  BSSY.RECONVERGENT B1, `(.L_x_79) ;  /* 0x0000018000017945 */ /* 0x000fe20003800200 */
[----:B-1----:R-:W3:Y:S04]  /*4900*/  MUFU.RCP64H R11, UR4 ;  /* 0x00000004000b7d08 */ /* 0x002ee80008001800 */
        /* <DEDUP_REMOVED lines=14> */
[----:B------:R-:W-:Y:S01]  /*49f0*/  MOV R0, R10 ;  /* 0x0000000a00007202 */ /* 0x000fe20000000f00 */
[----:B------:R-:W-:Y:S01]  /*4a00*/  IMAD.MOV.U32 R7, RZ, RZ, R11 ;  /* 0x000000ffff077224 */ /* 0x000fe200078e000b */
[----:B------:R-:W-:Y:S01]  /*4a10*/  MOV R8, 0x4a50 ;  /* 0x00004a5000087802 */ /* 0x000fe20000000f00 */
[----:B-1----:R-:W-:Y:S01]  /*4a20*/  IMAD.U32 R22, RZ, RZ, UR4 ;  /* 0x00000004ff167e24 */ /* 0x002fe2000f8e00ff */
[----:B------:R-:W-:-:S07]  /*4a30*/  MOV R23, UR5 ;  /* 0x0000000500177c02 */ /* 0x000fce0008000f00 */
[----:B0-----:R-:W-:Y:S05]  /*4a40*/  CALL.REL.NOINC `($__internal_0_$__cuda_sm20_div_rn_f64_full) ;  /* 0x0000000000947944 */ /* 0x001fea0003c00000 */
[----:B------:R-:W-:Y:S02]  /*4a50*/  IMAD.MOV.U32 R2, RZ, RZ, R0 ;  /* 0x000000ffff027224 */ /* 0x000fe400078e0000 */
[----:B------:R-:W-:-:S07]  /*4a60*/  IMAD.MOV.U32 R3, RZ, RZ, R7 ;  /* 0x000000ffff037224 */ /* 0x000fce00078e0007 */
.L_x_80:
[----:B------:R-:W-:Y:S05]  /*4a70*/  BSYNC.RECONVERGENT B1 ;  /* 0x0000000000017941 */ /* 0x000fea0003800200 */
.L_x_79:
[----:B------:R-:W-:-:S11]  /*4a80*/  DADD R14, R14, R2 ;  /* 0x000000000e0e7229 */ /* 0x000fd60000000002 */
.L_x_46:
[----:B--23--:R-:W2:Y:S01]  /*4a90*/  LDC.64 R2, c[0x0][0x390] ;  /* 0x0000e400ff027b82 */ /* 0x00cea20000000a00 */
[----:B------:R0:W-:Y:S07]  /*4aa0*/  STG.E.64 desc[UR10][R4.64], R14 ;  /* 0x0000000e04007986 */ /* 0x0001ee000c101b0a */
[----:B------:R-:W3:Y:S01]  /*4ab0*/  LDC.64 R22, c[0x0][0x3a8] ;  /* 0x0000ea00ff167b82 */ /* 0x000ee20000000a00 */
[----:B--2---:R-:W-:-:S06]  /*4ac0*/  IMAD.WIDE R2, R6, 0x8, R2 ;  /* 0x0000000806027825 */ /* 0x004fcc00078e0202 */
[----:B------:R-:W2:Y:S01]  /*4ad0*/  LDG.E.64 R2, desc[UR10][R2.64] ;  /* 0x0000000a02027981 */ /* 0x000ea2000c1e1b00 */
[----:B-1----:R-:W-:Y:S01]  /*4ae0*/  MOV R8, 0x1 ;  /* 0x0000000100087802 */ /* 0x002fe20000000f00 */
[----:B---3--:R-:W-:Y:S01]  /*4af0*/  DADD R22, R22, R22 ;  /* 0x0000000016167229 */ /* 0x008fe20000000016 */
[----:B------:R-:W-:Y:S05]  /*4b00*/  BSSY.RECONVERGENT B1, `(.L_x_81) ;  /* 0x0000015000017945 */ /* 0x000fea0003800200 */
[----:B------:R-:W1:Y:S02]  /*4b10*/  MUFU.RCP64H R9, R23 ;  /* 0x0000001700097308 */ /* 0x000e640000001800 */
[----:B-1----:R-:W-:-:S08]  /*4b20*/  DFMA R10, -R22, R8, 1 ;  /* 0x3ff00000160a742b */ /* 0x002fd00000000108 */
[----:B------:R-:W-:-:S08]  /*4b30*/  DFMA R10, R10, R10, R10 ;  /* 0x0000000a0a0a722b */ /* 0x000fd0000000000a */
[----:B------:R-:W-:-:S08]  /*4b40*/  DFMA R10, R8, R10, R8 ;  /* 0x0000000a080a722b */ /* 0x000fd00000000008 */
[----:B------:R-:W-:-:S08]  /*4b50*/  DFMA R8, -R22, R10, 1 ;  /* 0x3ff000001608742b */ /* 0x000fd0000000010a */
[----:B------:R-:W-:Y:S02]  /*4b60*/  DFMA R8, R10, R8, R10 ;  /* 0x000000080a08722b */ /* 0x000fe4000000000a */
[----:B--2---:R-:W-:-:S08]  /*4b70*/  DMUL R12, R2, R14 ;  /* 0x0000000e020c7228 */ /* 0x004fd00000000000 */
[----:B------:R-:W-:Y:S02]  /*4b80*/  DMUL R2, R12, R8 ;  /* 0x000000080c027228 */ /* 0x000fe40000000000 */
[----:B------:R-:W-:-:S06]  /*4b90*/  FSETP.GEU.AND P1, PT, |R13|, 6.5827683646048100446e-37, PT ;  /* 0x036000000d00780b */ /* 0x000fcc0003f2e200 */
[----:B0-----:R-:W-:-:S08]  /*4ba0*/  DFMA R4, -R22, R2, R12 ;  /* 0x000000021604722b */ /* 0x001fd0000000010c */
[----:B------:R-:W-:-:S10]  /*4bb0*/  DFMA R2, R8, R4, R2 ;  /* 0x000000040802722b */ /* 0x000fd40000000002 */
[----:B------:R-:W-:-:S05]  /*4bc0*/  FFMA R0, RZ, R23, R3 ;  /* 0x00000017ff007223 */ /* 0x000fca0000000003 */
[----:B------:R-:W-:-:S13]  /*4bd0*/  FSETP.GT.AND P0, PT, |R0|, 1.469367938527859385e-39, PT ;  /* 0x001000000000780b */ /* 0x000fda0003f04200 */
[----:B------:R-:W-:Y:S05]  /*4be0*/  @P0 BRA P1, `(.L_x_82) ;  /* 0x0000000000180947 */ /* 0x000fea0000800000 */
[----:B------:R-:W-:Y:S01]  /*4bf0*/  IMAD.MOV.U32 R0, RZ, RZ, R12 ;  /* 0x000000ffff007224 */ /* 0x000fe200078e000c */
[----:B------:R-:W-:Y:S01]  /*4c00*/  MOV R8, 0x4c30 ;  /* 0x00004c3000087802 */ /* 0x000fe20000000f00 */
[----:B------:R-:W-:-:S07]  /*4c10*/  IMAD.MOV.U32 R7, RZ, RZ, R13 ;  /* 0x000000ffff077224 */ /* 0x000fce00078e000d */
[----:B------:R-:W-:Y:S05]  /*4c20*/  CALL.REL.NOINC `($__internal_0_$__cuda_sm20_div_rn_f64_full) ;  /* 0x00000000001c7944 */ /* 0x000fea0003c00000 */
[----:B------:R-:W-:Y:S01]  /*4c30*/  MOV R2, R0 ;  /* 0x0000000000027202 */ /* 0x000fe20000000f00 */
[----:B------:R-:W-:-:S07]  /*4c40*/  IMAD.MOV.U32 R3, RZ, RZ, R7 ;  /* 0x000000ffff037224 */ /* 0x000fce00078e0007 */
.L_x_82:
[----:B------:R-:W-:Y:S05]  /*4c50*/  BSYNC.RECONVERGENT B1 ;  /* 0x0000000000017941 */ /* 0x000fea0003800200 */
.L_x_81:
[----:B------:R-:W0:Y:S02]  /*4c60*/  LDC.64 R4, c[0x0][0x398] ;  /* 0x0000e600ff047b82 */ /* 0x000e240000000a00 */
[----:B0-----:R-:W-:-:S05]  /*4c70*/  IMAD.WIDE R6, R6, 0x8, R4 ;  /* 0x0000000806067825 */ /* 0x001fca00078e0204 */
[----:B------:R-:W-:Y:S01]  /*4c80*/  STG.E.64 desc[UR10][R6.64], R2 ;  /* 0x0000000206007986 */ /* 0x000fe2000c101b0a */
[----:B------:R-:W-:Y:S05]  /*4c90*/  EXIT ;  /* 0x000000000000794d */ /* 0x000fea0003800000 */
        .weak           $__internal_0_$__cuda_sm20_div_rn_f64_full
        .type           $__internal_0_$__cuda_sm20_div_rn_f64_full,@function
        .size           $__internal_0_$__cuda_sm20_div_rn_f64_full,(.L_x_97 - $__internal_0_$__cuda_sm20_div_rn_f64_full)
$__internal_0_$__cuda_sm20_div_rn_f64_full:
[C---:B------:R-:W-:Y:S01]  /*4ca0*/  FSETP.GEU.AND P0, PT, |R23|.reuse, 1.469367938527859385e-39, PT ;  /* 0x001000001700780b */ /* 0x040fe20003f0e200 */
[----:B------:R-:W-:Y:S01]  /*4cb0*/  IMAD.MOV.U32 R28, RZ, RZ, 0x1 ;  /* 0x00000001ff1c7424 */ /* 0x000fe200078e00ff */
[----:B------:R-:W-:Y:S01]  /*4cc0*/  LOP3.LUT R20, R23, 0x800fffff, RZ, 0xc0, !PT ;  /* 0x800fffff17147812 */ /* 0x000fe200078ec0ff */
[----:B------:R-:W-:Y:S01]  /*4cd0*/  IMAD.MOV.U32 R26, RZ, RZ, R0 ;  /* 0x000000ffff1a7224 */ /* 0x000fe200078e0000 */
[----:B------:R-:W-:Y:S01]  /*4ce0*/  MOV R27, R7 ;  /* 0x00000007001b7202 */ /* 0x000fe20000000f00 */
[----:B------:R-:W-:Y:S01]  /*4cf0*/  BSSY.RECONVERGENT B0, `(.L_x_83) ;  /* 0x0000059000007945 */ /* 0x000fe20003800200 */
[----:B------:R-:W-:Y:S02]  /*4d00*/  LOP3.LUT R21, R20, 0x3ff00000, RZ, 0xfc, !PT ;  /* 0x3ff0000014157812 */ /* 0x000fe400078efcff */
[----:B------:R-:W-:Y:S02]  /*4d10*/  MOV R20, R22 ;  /* 0x0000001600147202 */ /* 0x000fe40000000f00 */
[----:B------:R-:W-:-:S02]  /*4d20*/  FSETP.GEU.AND P2, PT, |R27|, 1.469367938527859385e-39, PT ;  /* 0x001000001b00780b */ /* 0x000fc40003f4e200 */
[----:B------:R-:W-:Y:S01]  /*4d30*/  LOP3.LUT R2, R27, 0x7ff00000, RZ, 0xc0, !PT ;  /* 0x7ff000001b027812 */ /* 0x000fe200078ec0ff */
[----:B------:R-:W-:Y:S01]  /*4d40*/  @!P0 DMUL R20, R22, 8.98846567431157953865e+307 ;  /* 0x7fe0000016148828 */ /* 0x000fe20000000000 */
[----:B------:R-:W-:Y:S02]  /*4d50*/  LOP3.LUT R7, R23, 0x7ff00000, RZ, 0xc0, !PT ;  /* 0x7ff0000017077812 */ /* 0x000fe400078ec0ff */
[----:B------:R-:W-:Y:S02]  /*4d60*/  MOV R0, 0x1ca00000 ;  /* 0x1ca0000000007802 */ /* 0x000fe40000000f00 */
[----:B------:R-:W-:Y:S01]  /*4d70*/  ISETP.GE.U32.AND P1, PT, R2, R7, PT ;  /* 0x000000070200720c */ /* 0x000fe20003f26070 */
[----:B------:R-:W0:Y:S03]  /*4d80*/  MUFU.RCP64H R29, R21 ;  /* 0x00000015001d7308 */ /* 0x000e260000001800 */
[----:B------:R-:W-:-:S02]  /*4d90*/  SEL R10, R0, 0x63400000, !P1 ;  /* 0x63400000000a7807 */ /* 0x000fc40004800000 */
[----:B------:R-:W-:Y:S02]  /*4da0*/  @!P2 LOP3.LUT R9, R23, 0x7ff00000, RZ, 0xc0, !PT ;  /* 0x7ff000001709a812 */ /* 0x000fe400078ec0ff */
[----:B------:R-:W-:Y:S02]  /*4db0*/  @!P2 MOV R34, RZ ;  /* 0x000000ff0022a202 */ /* 0x000fe40000000f00 */
[----:B------:R-:W-:Y:S02]  /*4dc0*/  @!P2 ISETP.GE.U32.AND P3, PT, R2, R9, PT ;  /* 0x000000090200a20c */ /* 0x000fe40003f66070 */
[----:B------:R-:W-:Y:S02]  /*4dd0*/  @!P0 LOP3.LUT R7, R21, 0x7ff00000, RZ, 0xc0, !PT ;  /* 0x7ff0000015078812 */ /* 0x000fe400078ec0ff */
[----:B------:R-:W-:Y:S01]  /*4de0*/  @!P2 SEL R9, R0, 0x63400000, !P3 ;  /* 0x634000000009a807 */ /* 0x000fe20005800000 */
[----:B0-----:R-:W-:-:S03]  /*4df0*/  DFMA R32, R28, -R20, 1 ;  /* 0x3ff000001c20742b */ /* 0x001fc60000000814 */
[----:B------:R-:W-:-:S04]  /*4e00*/  @!P2 LOP3.LUT R9, R9, 0x80000000, R27, 0xf8, !PT ;  /* 0x800000000909a812 */ /* 0x000fc800078ef81b */
[----:B------:R-:W-:Y:S01]  /*4e10*/  @!P2 LOP3.LUT R35, R9, 0x100000, RZ, 0xfc, !PT ;  /* 0x001000000923a812 */ /* 0x000fe200078efcff */
[----:B------:R-:W-:Y:S01]  /*4e20*/  IMAD.MOV.U32 R9, RZ, RZ, R2 ;  /* 0x000000ffff097224 */ /* 0x000fe200078e0002 */
[----:B------:R-:W-:-:S08]  /*4e30*/  DFMA R32, R32, R32, R32 ;  /* 0x000000202020722b */ /* 0x000fd00000000020 */
[----:B------:R-:W-:Y:S01]  /*4e40*/  DFMA R32, R28, R32, R28 ;  /* 0x000000201c20722b */ /* 0x000fe2000000001c */
[----:B------:R-:W-:Y:S01]  /*4e50*/  LOP3.LUT R29, R10, 0x800fffff, R27, 0xf8, !PT ;  /* 0x800fffff0a1d7812 */ /* 0x000fe200078ef81b */
[----:B------:R-:W-:-:S06]  /*4e60*/  IMAD.MOV.U32 R28, RZ, RZ, R26 ;  /* 0x000000ffff1c7224 */ /* 0x000fcc00078e001a */
[----:B------:R-:W-:Y:S02]  /*4e70*/  DFMA R30, R32, -R20, 1 ;  /* 0x3ff00000201e742b */ /* 0x000fe40000000814 */
[----:B------:R-:W-:-:S06]  /*4e80*/  @!P2 DFMA R28, R28, 2, -R34 ;  /* 0x400000001c1ca82b */ /* 0x000fcc0000000822 */
[----:B------:R-:W-:-:S04]  /*4e90*/  DFMA R32, R32, R30, R32 ;  /* 0x0000001e2020722b */ /* 0x000fc80000000020 */
[----:B------:R-:W-:-:S04]  /*4ea0*/  @!P2 LOP3.LUT R9, R29, 0x7ff00000, RZ, 0xc0, !PT ;  /* 0x7ff000001d09a812 */ /* 0x000fc800078ec0ff */
[----:B------:R-:W-:Y:S01]  /*4eb0*/  IADD3 R10, PT, PT, R9, -0x1, RZ ;  /* 0xffffffff090a7810 */ /* 0x000fe20007ffe0ff */
[----:B------:R-:W-:-:S03]  /*4ec0*/  DMUL R30, R32, R28 ;  /* 0x0000001c201e7228 */ /* 0x000fc60000000000 */
[----:B------:R-:W-:Y:S01]  /*4ed0*/  ISETP.GT.U32.AND P0, PT, R10, 0x7feffffe, PT ;  /* 0x7feffffe0a00780c */ /* 0x000fe20003f04070 */
[----:B------:R-:W-:-:S04]  /*4ee0*/  VIADD R10, R7, 0xffffffff ;  /* 0xffffffff070a7836 */ /* 0x000fc80000000000 */
[----:B------:R-:W-:Y:S01]  /*4ef0*/  DFMA R34, R30, -R20, R28 ;  /* 0x800000141e22722b */ /* 0x000fe2000000001c */
[----:B------:R-:W-:-:S07]  /*4f00*/  ISETP.GT.U32.OR P0, PT, R10, 0x7feffffe, P0 ;  /* 0x7feffffe0a00780c */ /* 0x000fce0000704470 */
[----:B------:R-:W-:-:S06]  /*4f10*/  DFMA R30, R32, R34, R30 ;  /* 0x00000022201e722b */ /* 0x000fcc000000001e */
[----:B------:R-:W-:Y:S05]  /*4f20*/  @P0 BRA `(.L_x_84) ;  /* 0x0000000000740947 */ /* 0x000fea0003800000 */
[----:B------:R-:W-:Y:S02]  /*4f30*/  LOP3.LUT R7, R23, 0x7ff00000, RZ, 0xc0, !PT ;  /* 0x7ff0000017077812 */ /* 0x000fe400078ec0ff */
[----:B------:R-:W-:Y:S02]  /*4f40*/  MOV R26, RZ ;  /* 0x000000ff001a7202 */ /* 0x000fe40000000f00 */
[CC--:B------:R-:W-:Y:S02]  /*4f50*/  VIADDMNMX R9, R2.reuse, -R7.reuse, 0xb9600000, !PT ;  /* 0xb960000002097446 */ /* 0x0c0fe40007800907 */
[----:B------:R-:W-:Y:S02]  /*4f60*/  ISETP.GE.U32.AND P0, PT, R2, R7, PT ;  /* 0x000000070200720c */ /* 0x000fe40003f06070 */
[----:B------:R-:W-:Y:S02]  /*4f70*/  VIMNMX R9, PT, PT, R9, 0x46a00000, PT ;  /* 0x46a0000009097848 */ /* 0x000fe40003fe0100 */
[----:B------:R-:W-:-:S04]  /*4f80*/  SEL R0, R0, 0x63400000, !P0 ;  /* 0x6340000000007807 */ /* 0x000fc80004000000 */
[----:B------:R-:W-:-:S05]  /*4f90*/  IADD3 R0, PT, PT, -R0, R9, RZ ;  /* 0x0000000900007210 */ /* 0x000fca0007ffe1ff */
[----:B------:R-:W-:-:S06]  /*4fa0*/  VIADD R27, R0, 0x7fe00000 ;  /* 0x7fe00000001b7836 */ /* 0x000fcc0000000000 */
[----:B------:R-:W-:-:S10]  /*4fb0*/  DMUL R32, R30, R26 ;  /* 0x0000001a1e207228 */ /* 0x000fd40000000000 */
[----:B------:R-:W-:-:S13]  /*4fc0*/  FSETP.GTU.AND P0, PT, |R33|, 1.469367938527859385e-39, PT ;  /* 0x001000002100780b */ /* 0x000fda0003f0c200 */
[----:B------:R-:W-:Y:S05]  /*4fd0*/  @P0 BRA `(.L_x_85) ;  /* 0x0000000000a80947 */ /* 0x000fea0003800000 */
[----:B------:R-:W-:Y:S01]  /*4fe0*/  DFMA R20, R30, -R20, R28 ;  /* 0x800000141e14722b */ /* 0x000fe2000000001c */
[----:B------:R-:W-:-:S09]  /*4ff0*/  IMAD.MOV.U32 R26, RZ, RZ, RZ ;  /* 0x000000ffff1a7224 */ /* 0x000fd200078e00ff */
[C---:B------:R-:W-:Y:S02]  /*5000*/  FSETP.NEU.AND P0, PT, R21.reuse, RZ, PT ;  /* 0x000000ff1500720b */ /* 0x040fe40003f0d000 */
[----:B------:R-:W-:-:S04]  /*5010*/  LOP3.LUT R22, R21, 0x80000000, R23, 0x48, !PT ;  /* 0x8000000015167812 */ /* 0x000fc800078e4817 */
[----:B------:R-:W-:-:S07]  /*5020*/  LOP3.LUT R27, R22, R27, RZ, 0xfc, !PT ;  /* 0x0000001b161b7212 */ /* 0x000fce00078efcff */
[----:B------:R-:W-:Y:S05]  /*5030*/  @!P0 BRA `(.L_x_85) ;  /* 0x0000000000908947 */ /* 0x000fea0003800000 */
[C---:B------:R-:W-:Y:S01]  /*5040*/  IADD3 R21, PT, PT, -R0.reuse, RZ, RZ ;  /* 0x000000ff00157210 */ /* 0x040fe20007ffe1ff */
[----:B------:R-:W-:Y:S01]  /*5050*/  IMAD.MOV.U32 R20, RZ, RZ, RZ ;  /* 0x000000ffff147224 */ /* 0x000fe200078e00ff */
[----:B------:R-:W-:-:S05]  /*5060*/  IADD3 R0, PT, PT, -R0, -0x43300000, RZ ;  /* 0xbcd0000000007810 */ /* 0x000fca0007ffe1ff */
[----:B------:R-:W-:Y:S02]  /*5070*/  DFMA R20, R32, -R20, R30 ;  /* 0x800000142014722b */ /* 0x000fe4000000001e */
[----:B------:R-:W-:-:S08]  /*5080*/  DMUL.RP R30, R30, R26 ;  /* 0x0000001a1e1e7228 */ /* 0x000fd00000008000 */
[----:B------:R-:W-:Y:S02]  /*5090*/  FSETP.NEU.AND P0, PT, |R21|, R0, PT ;  /* 0x000000001500720b */ /* 0x000fe40003f0d200 */
[----:B------:R-:W-:Y:S02]  /*50a0*/  LOP3.LUT R22, R31, R22, RZ, 0x3c, !PT ;  /* 0x000000161f167212 */ /* 0x000fe400078e3cff */
[----:B------:R-:W-:Y:S02]  /*50b0*/  FSEL R0, R30, R32, !P0 ;  /* 0x000000201e007208 */ /* 0x000fe40004000000 */
[----:B------:R-:W-:Y:S02]  /*50c0*/  FSEL R7, R22, R33, !P0 ;  /* 0x0000002116077208 */ /* 0x000fe40004000000 */
[----:B------:R-:W-:-:S03]  /*50d0*/  MOV R32, R0 ;  /* 0x0000000000207202 */ /* 0x000fc60000000f00 */
[----:B------:R-:W-:Y:S01]  /*50e0*/  IMAD.MOV.U32 R33, RZ, RZ, R7 ;  /* 0x000000ffff217224 */ /* 0x000fe200078e0007 */
[----:B------:R-:W-:Y:S06]  /*50f0*/  BRA `(.L_x_85) ;  /* 0x0000000000607947 */ /* 0x000fec0003800000 */
.L_x_84:
[----:B------:R-:W-:-:S14]  /*5100*/  DSETP.NAN.AND P0, PT, R26, R26, PT ;  /* 0x0000001a1a00722a */ /* 0x000fdc0003f08000 */
[----:B------:R-:W-:Y:S05]  /*5110*/  @P0 BRA `(.L_x_86) ;  /* 0x00000000004c0947 */ /* 0x000fea0003800000 */
[----:B------:R-:W-:-:S14]  /*5120*/  DSETP.NAN.AND P0, PT, R22, R22, PT ;  /* 0x000000161600722a */ /* 0x000fdc0003f08000 */
[----:B------:R-:W-:Y:S05]  /*5130*/  @P0 BRA `(.L_x_87) ;  /* 0x0000000000340947 */ /* 0x000fea0003800000 */
[----:B------:R-:W-:Y:S01]  /*5140*/  ISETP.NE.AND P0, PT, R9, R7, PT ;  /* 0x000000070900720c */ /* 0x000fe20003f05270 */
[----:B------:R-:W-:Y:S01]  /*5150*/  IMAD.MOV.U32 R33, RZ, RZ, -0x80000 ;  /* 0xfff80000ff217424 */ /* 0x000fe200078e00ff */
[----:B------:R-:W-:-:S11]  /*5160*/  MOV R32, 0x0 ;  /* 0x0000000000207802 */ /* 0x000fd60000000f00 */
[----:B------:R-:W-:Y:S05]  /*5170*/  @!P0 BRA `(.L_x_85) ;  /* 0x0000000000408947 */ /* 0x000fea0003800000 */
[----:B------:R-:W-:Y:S02]  /*5180*/  ISETP.NE.AND P0, PT, R9, 0x7ff00000, PT ;  /* 0x7ff000000900780c */ /* 0x000fe40003f05270 */
[----:B------:R-:W-:Y:S02]  /*5190*/  LOP3.LUT R23, R27, 0x80000000, R23, 0x48, !PT ;  /* 0x800000001b177812 */ /* 0x000fe400078e4817 */
[----:B------:R-:W-:-:S13]  /*51a0*/  ISETP.EQ.OR P0, PT, R7, RZ, !P0 ;  /* 0x000000ff0700720c */ /* 0x000fda0004702670 */
[----:B------:R-:W-:Y:S01]  /*51b0*/  @P0 LOP3.LUT R0, R23, 0x7ff00000, RZ, 0xfc, !PT ;  /* 0x7ff0000017000812 */ /* 0x000fe200078efcff */
[----:B------:R-:W-:Y:S01]  /*51c0*/  @!P0 IMAD.MOV.U32 R33, RZ, RZ, R23 ;  /* 0x000000ffff218224 */ /* 0x000fe200078e0017 */
[----:B------:R-:W-:Y:S02]  /*51d0*/  @!P0 MOV R32, RZ ;  /* 0x000000ff00208202 */ /* 0x000fe40000000f00 */
[----:B------:R-:W-:Y:S01]  /*51e0*/  @P0 MOV R32, RZ ;  /* 0x000000ff00200202 */ /* 0x000fe20000000f00 */
[----:B------:R-:W-:Y:S01]  /*51f0*/  @P0 IMAD.MOV.U32 R33, RZ, RZ, R0 ;  /* 0x000000ffff210224 */ /* 0x000fe200078e0000 */
[----:B------:R-:W-:Y:S06]  /*5200*/  BRA `(.L_x_85) ;  /* 0x00000000001c7947 */ /* 0x000fec0003800000 */
.L_x_87:
[----:B------:R-:W-:Y:S02]  /*5210*/  LOP3.LUT R7, R23, 0x80000, RZ, 0xfc, !PT ;  /* 0x0008000017077812 */ /* 0x000fe400078efcff */
[----:B------:R-:W-:-:S03]  /*5220*/  MOV R32, R22 ;  /* 0x0000001600207202 */ /* 0x000fc60000000f00 */
[----:B------:R-:W-:Y:S01]  /*5230*/  IMAD.MOV.U32 R33, RZ, RZ, R7 ;  /* 0x000000ffff217224 */ /* 0x000fe200078e0007 */
[----:B------:R-:W-:Y:S06]  /*5240*/  BRA `(.L_x_85) ;  /* 0x00000000000c7947 */ /* 0x000fec0003800000 */
.L_x_86:
[----:B------:R-:W-:Y:S02]  /*5250*/  LOP3.LUT R7, R27, 0x80000, RZ, 0xfc, !PT ;  /* 0x000800001b077812 */ /* 0x000fe400078efcff */
[----:B------:R-:W-:-:S03]  /*5260*/  MOV R32, R26 ;  /* 0x0000001a00207202 */ /* 0x000fc60000000f00 */
[----:B------:R-:W-:-:S07]  /*5270*/  IMAD.MOV.U32 R33, RZ, RZ, R7 ;  /* 0x000000ffff217224 */ /* 0x000fce00078e0007 */
.L_x_85:
[----:B------:R-:W-:Y:S05]  /*5280*/  BSYNC.RECONVERGENT B0 ;  /* 0x0000000000007941 */ /* 0x000fea0003800200 */
.L_x_83:
[----:B------:R-:W-:Y:S01]  /*5290*/  HFMA2 R9, -RZ, RZ, 0, 0 ;  /* 0x00000000ff097431 */ /* 0x000fe200000001ff */
[----:B------:R-:W-:Y:S01]  /*52a0*/  MOV R0, R32 ;  /* 0x0000002000007202 */ /* 0x000fe20000000f00 */
[----:B------:R-:W-:Y:S02]  /*52b0*/  IMAD.MOV.U32 R7, RZ, RZ, R33 ;  /* 0x000000ffff077224 */ /* 0x000fe400078e0021 */
[----:B------:R-:W-:Y:S05]  /*52c0*/  RET.REL.NODEC R8 `(_Z18Householder_step_2PdS_S_S_S_dii) ;  /* 0xffffffac084c7950 */ /* 0x000fea0003c3ffff */
.L_x_88:
        /* <DEDUP_REMOVED lines=11> */
.L_x_97:


//--------------------- .text._Z18Householder_step_1PdS_S_ii --------------------------
	.section	.text._Z18Householder_step_1PdS_S_ii,"ax",@progbits
	.align	128
        .global         _Z18Householder_step_1PdS_S_ii
        .type           _Z18Householder_step_1PdS_S_ii,@function
        .size           _Z18Householder_step_1PdS_S_ii,(.L_x_102 - _Z18Householder_step_1PdS_S_ii)
        .other          _Z18Householder_step_1PdS_S_ii,@"STO_CUDA_ENTRY STV_DEFAULT"
_Z18Householder_step_1PdS_S_ii:
.text._Z18Householder_step_1PdS_S_ii:
        /* <DEDUP_REMOVED lines=8> */
[----:B------:R-:W0:Y:S01]  /*0080*/  LDC R0, c[0x0][0x39c] ;  /* 0x0000e700ff007b82 */ /* 0x000e220000000800 */
[----:B------:R-:W1:Y:S01]  /*0090*/  LDCU.64 UR4, c[0x0][0x358] ;  /* 0x00006b00ff0477ac */ /* 0x000e620008000a00 */
[----:B0-----:R-:W-:-:S13]  /*00a0*/  ISETP.GE.AND P0, PT, R11, R0, PT ;  /* 0x000000000b00720c */ /* 0x001fda0003f06270 */
[----:B-1----:R-:W-:Y:S05]  /*00b0*/  @P0 BRA `(.L_x_89) ;  /* 0x0000000000300947 */ /* 0x002fea0003800000 */
[----:B------:R-:W0:Y:S01]  /*00c0*/  LDC.64 R2, c[0x0][0x380] ;  /* 0x0000e000ff027b82 */ /* 0x000e220000000a00 */
[----:B------:R-:W-:-:S07]  /*00d0*/  IMAD R5, R0, UR6, R11 ;  /* 0x0000000600057c24 */ /* 0x000fce000f8e020b */
[----:B------:R-:W1:Y:S01]  /*00e0*/  LDC.64 R8, c[0x0][0x390] ;  /* 0x0000e400ff087b82 */ /* 0x000e620000000a00 */
[----:B0-----:R-:W-:-:S07]  /*00f0*/  IMAD.WIDE R2, R5, 0x8, R2 ;  /* 0x0000000805027825 */ /* 0x001fce00078e0202 */
[----:B------:R-:W0:Y:S01]  /*0100*/  LDC.64 R4, c[0x0][0x388] ;  /* 0x0000e200ff047b82 */ /* 0x000e220000000a00 */
[----:B------:R-:W2:Y:S01]  /*0110*/  LDG.E.64 R2, desc[UR4][R2.64] ;  /* 0x0000000402027981 */ /* 0x000ea2000c1e1b00 */
[----:B-1----:R-:W-:-:S04]  /*0120*/  IMAD.WIDE R8, R11, 0x8, R8 ;  /* 0x000000080b087825 */ /* 0x002fc800078e0208 */
[----:B0-----:R-:W-:Y:S01]  /*0130*/  IMAD.WIDE R4, R11, 0x8, R4 ;  /* 0x000000080b047825 */ /* 0x001fe200078e0204 */
[----:B--2---:R-:W-:-:S04]  /*0140*/  DMUL R6, R2, R2 ;  /* 0x0000000202067228 */ /* 0x004fc80000000000 */
[----:B------:R-:W-:Y:S04]  /*0150*/  STG.E.64 desc[UR4][R4.64], R2 ;  /* 0x0000000204007986 */ /* 0x000fe8000c101b04 */
[----:B------:R-:W-:Y:S01]  /*0160*/  STG.E.64 desc[UR4][R8.64], R6 ;  /* 0x0000000608007986 */ /* 0x000fe2000c101b04 */
[----:B------:R-:W-:Y:S05]  /*0170*/  EXIT ;  /* 0x000000000000794d */ /* 0x000fea0003800000 */
.L_x_89:
[----:B------:R-:W0:Y:S08]  /*0180*/  LDC.64 R2, c[0x0][0x388] ;  /* 0x0000e200ff027b82 */ /* 0x000e300000000a00 */
[----:B------:R-:W1:Y:S01]  /*0190*/  LDC.64 R4, c[0x0][0x390] ;  /* 0x0000e400ff047b82 */ /* 0x000e620000000a00 */
[----:B0-----:R-:W-:-:S05]  /*01a0*/  IMAD.WIDE R2, R11, 0x8, R2 ;  /* 0x000000080b027825 */ /* 0x001fca00078e0202 */
[----:B------:R-:W-:Y:S01]  /*01b0*/  STG.E.64 desc[UR4][R2.64], RZ ;  /* 0x000000ff02007986 */ /* 0x000fe2000c101b04 */
[----:B-1----:R-:W-:-:S05]  /*01c0*/  IMAD.WIDE R4, R11, 0x8, R4 ;  /* 0x000000080b047825 */ /* 0x002fca00078e0204 */
[----:B------:R-:W-:Y:S01]  /*01d0*/  STG.E.64 desc[UR4][R4.64], RZ ;  /* 0x000000ff04007986 */ /* 0x000fe2000c101b04 */
[----:B------:R-:W-:Y:S05]  /*01e0*/  EXIT ;  /* 0x000000000000794d */ /* 0x000fea0003800000 */
.L_x_90:
        /* <DEDUP_REMOVED lines=9> */
.L_x_102:


//--------------------- .text._Z18Householder_step_0Pdi --------------------------
	.section	.text._Z18Householder_step_0Pdi,"ax",@progbits
	.align	128
        .global         _Z18Householder_step_0Pdi
        .type           _Z18Householder_step_0Pdi,@function
        .size           _Z18Householder_step_0Pdi,(.L_x_103 - _Z18Householder_step_0Pdi)
        .other          _Z18Householder_step_0Pdi,@"STO_CUDA_ENTRY STV_DEFAULT"
_Z18Householder_step_0Pdi:
.text._Z18Householder_step_0Pdi:
        /* <DEDUP_REMOVED lines=8> */
[----:B------:R-:W-:Y:S01]  /*0080*/  UISETP.GE.AND UP0, UPT, UR13, 0x1, UPT ;  /* 0x000000010d00788c */ /* 0x000fe2000bf06270 */
[----:B------:R-:W0:Y:S08]  /*0090*/  LDCU.64 UR14, c[0x0][0x358] ;  /* 0x00006b00ff0e77ac */ /* 0x000e300008000a00 */
[----:B------:R-:W-:Y:S05]  /*00a0*/  BRA.U !UP0, `(.L_x_91) ;  /* 0x0000000508447547 */ /* 0x000fea000b800000 */
[----:B------:R-:W-:Y:S01]  /*00b0*/  UISETP.GE.U32.AND UP1, UPT, UR13, 0x8, UPT ;  /* 0x000000080d00788c */ /* 0x000fe2000bf26070 */
[----:B------:R-:W-:Y:S01]  /*00c0*/  HFMA2 R3, -RZ, RZ, 0, 0 ;  /* 0x00000000ff037431 */ /* 0x000fe200000001ff */
[----:B------:R-:W-:-:S04]  /*00d0*/  ULOP3.LUT UR4, UR13, 0x7, URZ, 0xc0, !UPT ;  /* 0x000000070d047892 */ /* 0x000fc8000f8ec0ff */
[----:B------:R-:W-:-:S03]  /*00e0*/  UISETP.NE.AND UP0, UPT, UR4, URZ, UPT ;  /* 0x000000ff0400728c */ /* 0x000fc6000bf05270 */
[----:B------:R-:W-:Y:S08]  /*00f0*/  BRA.U !UP1, `(.L_x_92) ;  /* 0x0000000109947547 */ /* 0x000ff0000b800000 */
[----:B------:R-:W1:Y:S01]  /*0100*/  LDCU.64 UR16, c[0x0][0x380] ;  /* 0x00007000ff1077ac */ /* 0x000e620008000a00 */
[----:B------:R-:W-:Y:S01]  /*0110*/  MOV R2, R0 ;  /* 0x0000000000027202 */ /* 0x000fe20000000f00 */
[----:B------:R-:W-:-:S04]  /*0120*/  ULOP3.LUT UR5, UR13, 0x7ffffff8, URZ, 0xc0, !UPT ;  /* 0x7ffffff80d057892 */ /* 0x000fc8000f8ec0ff */
[----:B------:R-:W-:Y:S02]  /*0130*/  UIADD3 UR12, UPT, UPT, -UR5, URZ, URZ ;  /* 0x000000ff050c7290 */ /* 0x000fe4000fffe1ff */
[----:B------:R-:W-:Y:S01]  /*0140*/  MOV R3, UR5 ;  /* 0x0000000500037c02 */ /* 0x000fe20008000f00 */
[----:B-1----:R-:W-:Y:S02]  /*0150*/  UIMAD.WIDE.U32 UR6, UR13, 0x10, UR16 ;  /* 0x000000100d0678a5 */ /* 0x002fe4000f8e0010 */
[----:B------:R-:W-:Y:S02]  /*0160*/  UIMAD.WIDE.U32 UR8, UR13, 0x28, UR16 ;  /* 0x000000280d0878a5 */ /* 0x000fe4000f8e0010 */
[----:B------:R-:W-:-:S12]  /*0170*/  UIMAD.WIDE.U32 UR10, UR13, 0x30, UR16 ;  /* 0x000000300d0a78a5 */ /* 0x000fd8000f8e0010 */
.L_x_93:
[----:B------:R-:W-:Y:S01]  /*0180*/  MOV R7, 0x8 ;  /* 0x0000000800077802 */ /* 0x000fe20000000f00 */
[----:B-1----:R-:W-:Y:S01]  /*0190*/  HFMA2 R5, -RZ, RZ, 0, 4.76837158203125e-07 ;  /* 0x00000008ff057431 */ /* 0x002fe200000001ff */
[----:B------:R-:W-:Y:S01]  /*01a0*/  MOV R11, UR13 ;  /* 0x0000000d000b7c02 */ /* 0x000fe20008000f00 */
[----:B------:R-:W-:Y:S01]  /*01b0*/  IMAD.MOV.U32 R17, RZ, RZ, 0x8 ;  /* 0x00000008ff117424 */ /* 0x000fe200078e00ff */
[----:B------:R-:W-:Y:S01]  /*01c0*/  MOV R9, UR13 ;  /* 0x0000000d00097c02 */ /* 0x000fe20008000f00 */
[C---:B------:R-:W-:Y:S01]  /*01d0*/  IMAD.WIDE R6, R2.reuse, R7, UR16 ;  /* 0x0000001002067e25 */ /* 0x040fe2000f8e0207 */
[----:B------:R-:W-:Y:S01]  /*01e0*/  MOV R13, UR13 ;  /* 0x0000000d000d7c02 */ /* 0x000fe20008000f00 */
[----:B------:R-:W-:Y:S01]  /*01f0*/  UIADD3 UR12, UPT, UPT, UR12, 0x8, URZ ;  /* 0x000000080c0c7890 */ /* 0x000fe2000fffe0ff */
[----:B------:R-:W-:Y:S01]  /*0200*/  MOV R15, 0x8 ;  /* 0x00000008000f7802 */ /* 0x000fe20000000f00 */
[----:B------:R-:W-:Y:S01]  /*0210*/  IMAD.WIDE R16, R2, R17, UR10 ;  /* 0x0000000a02107e25 */ /* 0x000fe2000f8e0211 */
[----:B------:R-:W-:Y:S01]  /*0220*/  MOV R19, UR13 ;  /* 0x0000000d00137c02 */ /* 0x000fe20008000f00 */
[----:B0-----:R0:W-:Y:S01]  /*0230*/  STG.E.64 desc[UR14][R6.64], RZ ;  /* 0x000000ff06007986 */ /* 0x0011e2000c101b0e */
[----:B------:R-:W-:Y:S01]  /*0240*/  UISETP.NE.AND UP1, UPT, UR12, URZ, UPT ;  /* 0x000000ff0c00728c */ /* 0x000fe2000bf25270 */
[----:B------:R-:W-:-:S04]  /*0250*/  IMAD.WIDE.U32 R10, R11, 0x8, R6 ;  /* 0x000000080b0a7825 */ /* 0x000fc800078e0006 */
[C---:B------:R-:W-:Y:S01]  /*0260*/  IMAD.WIDE R4, R2.reuse, R5, UR6 ;  /* 0x0000000602047e25 */ /* 0x040fe2000f8e0205 */
[----:B------:R1:W-:Y:S03]  /*0270*/  STG.E.64 desc[UR14][R10.64], RZ ;  /* 0x000000ff0a007986 */ /* 0x0003e6000c101b0e */
[--C-:B------:R-:W-:Y:S01]  /*0280*/  IMAD.WIDE.U32 R8, R9, 0x18, R6.reuse ;  /* 0x0000001809087825 */ /* 0x100fe200078e0006 */
[----:B------:R1:W-:Y:S03]  /*0290*/  STG.E.64 desc[UR14][R4.64], RZ ;  /* 0x000000ff04007986 */ /* 0x0003e6000c101b0e */
[--C-:B------:R-:W-:Y:S01]  /*02a0*/  IMAD.WIDE.U32 R12, R13, 0x20, R6.reuse ;  /* 0x000000200d0c7825 */ /* 0x100fe200078e0006 */
[----:B------:R1:W-:Y:S03]  /*02b0*/  STG.E.64 desc[UR14][R8.64], RZ ;  /* 0x000000ff08007986 */ /* 0x0003e6000c101b0e */
[----:B------:R-:W-:Y:S01]  /*02c0*/  IMAD.WIDE R14, R2, R15, UR8 ;  /* 0x00000008020e7e25 */ /* 0x000fe2000f8e020f */
[----:B------:R1:W-:Y:S03]  /*02d0*/  STG.E.64 desc[UR14][R12.64], RZ ;  /* 0x000000ff0c007986 */ /* 0x0003e6000c101b0e */
[----:B------:R-:W-:Y:S01]  /*02e0*/  IMAD.WIDE.U32 R18, R19, 0x38, R6 ;  /* 0x0000003813127825 */ /* 0x000fe200078e0006 */
[----:B------:R1:W-:Y:S01]  /*02f0*/  STG.E.64 desc[UR14][R14.64], RZ ;  /* 0x000000ff0e007986 */ /* 0x0003e2000c101b0e */
[----:B0-----:R-:W-:-:S03]  /*0300*/  MOV R7, UR13 ;  /* 0x0000000d00077c02 */ /* 0x001fc60008000f00 */
[----:B------:R1:W-:Y:S01]  /*0310*/  STG.E.64 desc[UR14][R16.64], RZ ;  /* 0x000000ff10007986 */ /* 0x0003e2000c101b0e */
[----:B------:R-:W-:-:S03]  /*0320*/  LEA R2, R7, R2, 0x3 ;  /* 0x0000000207027211 */ /* 0x000fc600078e18ff */
[----:B------:R1:W-:Y:S01]  /*0330*/  STG.E.64 desc[UR14][R18.64], RZ ;  /* 0x000000ff12007986 */ /* 0x0003e2000c101b0e */
[----:B------:R-:W-:Y:S05]  /*0340*/  BRA.U UP1, `(.L_x_93) ;  /* 0xfffffffd018c7547 */ /* 0x000fea000b83ffff */
.L_x_92:
[----:B------:R-:W-:Y:S05]  /*0350*/  BRA.U !UP0, `(.L_x_91) ;  /* 0x0000000108987547 */ /* 0x000fea000b800000 */
[----:B------:R-:W-:Y:S02]  /*0360*/  UISETP.GE.U32.AND UP0, UPT, UR4, 0x4, UPT ;  /* 0x000000040400788c */ /* 0x000fe4000bf06070 */
[----:B------:R-:W-:-:S04]  /*0370*/  ULOP3.LUT UR5, UR13, 0x3, URZ, 0xc0, !UPT ;  /* 0x000000030d057892 */ /* 0x000fc8000f8ec0ff */
[----:B------:R-:W-:-:S03]  /*0380*/  UISETP.NE.AND UP1, UPT, UR5, URZ, UPT ;  /* 0x000000ff0500728c */ /* 0x000fc6000bf25270 */
[----:B------:R-:W-:Y:S08]  /*0390*/  BRA.U !UP0, `(.L_x_94) ;  /* 0x0000000108387547 */ /* 0x000ff0000b800000 */
[----:B-1----:R-:W1:Y:S01]  /*03a0*/  LDC.64 R4, c[0x0][0x380] ;  /* 0x0000e000ff047b82 */ /* 0x002e620000000a00 */
[C---:B------:R-:W-:Y:S01]  /*03b0*/  IMAD R7, R3.reuse, UR13, R0 ;  /* 0x0000000d03077c24 */ /* 0x040fe2000f8e0200 */
[----:B------:R-:W-:Y:S01]  /*03c0*/  MOV R9, UR13 ;  /* 0x0000000d00097c02 */ /* 0x000fe20008000f00 */
[----:B------:R-:W-:Y:S01]  /*03d0*/  VIADD R3, R3, 0x4 ;  /* 0x0000000403037836 */ /* 0x000fe20000000000 */
[----:B------:R-:W-:Y:S01]  /*03e0*/  MOV R11, UR13 ;  /* 0x0000000d000b7c02 */ /* 0x000fe20008000f00 */
[----:B-1----:R-:W-:Y:S01]  /*03f0*/  IMAD.WIDE R4, R7, 0x8, R4 ;  /* 0x0000000807047825 */ /* 0x002fe200078e0204 */
[----:B------:R-:W-:-:S04]  /*0400*/  MOV R7, UR13 ;  /* 0x0000000d00077c02 */ /* 0x000fc80008000f00 */
[----:B0-----:R2:W-:Y:S01]  /*0410*/  STG.E.64 desc[UR14][R4.64], RZ ;  /* 0x000000ff04007986 */ /* 0x0015e2000c101b0e */
[----:B------:R-:W-:-:S05]  /*0420*/  IMAD.WIDE.U32 R6, R7, 0x8, R4 ;  /* 0x0000000807067825 */ /* 0x000fca00078e0004 */
[----:B------:R2:W-:Y:S01]  /*0430*/  STG.E.64 desc[UR14][R6.64], RZ ;  /* 0x000000ff06007986 */ /* 0x0005e2000c101b0e */
[----:B------:R-:W-:-:S05]  /*0440*/  IMAD.WIDE.U32 R8, R9, 0x8, R6 ;  /* 0x0000000809087825 */ /* 0x000fca00078e0006 */
[----:B------:R2:W-:Y:S01]  /*0450*/  STG.E.64 desc[UR14][R8.64], RZ ;  /* 0x000000ff08007986 */ /* 0x0005e2000c101b0e */
[----:B------:R-:W-:-:S05]  /*0460*/  IMAD.WIDE.U32 R10, R11, 0x8, R8 ;  /* 0x000000080b0a7825 */ /* 0x000fca00078e0008 */
[----:B------:R2:W-:Y:S02]  /*0470*/  STG.E.64 desc[UR14][R10.64], RZ ;  /* 0x000000ff0a007986 */ /* 0x0005e4000c101b0e */
.L_x_94:
[----:B------:R-:W-:Y:S05]  /*0480*/  BRA.U !UP1, `(.L_x_91) ;  /* 0x00000001094c7547 */ /* 0x000fea000b800000 */
[----:B------:R-:W-:-:S04]  /*0490*/  ULOP3.LUT UR4, UR13, 0x1, URZ, 0xc0, !UPT ;  /* 0x000000010d047892 */ /* 0x000fc8000f8ec0ff */
[----:B------:R-:W-:-:S06]  /*04a0*/  UISETP.NE.U32.AND UP0, UPT, UR4, 0x1, UPT ;  /* 0x000000010400788c */ /* 0x000fcc000bf05070 */
[----:B------:R-:W-:-:S05]  /*04b0*/  PLOP3.LUT P0, PT, PT, PT, UP0, 0x80, 0x8 ;  /* 0x000000000008781c */ /* 0x000fca0003f0f008 */
[----:B------:R-:W3:Y:S01]  /*04c0*/  @!UP0 LDCU.64 UR6, c[0x0][0x380] ;  /* 0x00007000ff0687ac */ /* 0x000ee20008000a00 */
[----:B------:R-:W-:-:S09]  /*04d0*/  UISETP.NE.AND UP0, UPT, UR5, 0x1, UPT ;  /* 0x000000010500788c */ /* 0x000fd2000bf05270 */
[----:B------:R-:W-:Y:S05]  /*04e0*/  BRA.U !UP0, `(.L_x_95) ;  /* 0x0000000108207547 */ /* 0x000fea000b800000 */
[----:B-12---:R-:W1:Y:S01]  /*04f0*/  LDC.64 R4, c[0x0][0x380] ;  /* 0x0000e000ff047b82 */ /* 0x006e620000000a00 */
[C---:B------:R-:W-:Y:S01]  /*0500*/  IMAD R7, R3.reuse, UR13, R0 ;  /* 0x0000000d03077c24 */ /* 0x040fe2000f8e0200 */
[----:B------:R-:W-:-:S03]  /*0510*/  IADD3 R3, PT, PT, R3, 0x2, RZ ;  /* 0x0000000203037810 */ /* 0x000fc60007ffe0ff */
[----:B-1----:R-:W-:Y:S01]  /*0520*/  IMAD.WIDE R4, R7, 0x8, R4 ;  /* 0x0000000807047825 */ /* 0x002fe200078e0204 */
[----:B------:R-:W-:-:S04]  /*0530*/  MOV R7, UR13 ;  /* 0x0000000d00077c02 */ /* 0x000fc80008000f00 */
[----:B0-----:R4:W-:Y:S01]  /*0540*/  STG.E.64 desc[UR14][R4.64], RZ ;  /* 0x000000ff04007986 */ /* 0x0019e2000c101b0e */
[----:B------:R-:W-:-:S05]  /*0550*/  IMAD.WIDE.U32 R6, R7, 0x8, R4 ;  /* 0x0000000807067825 */ /* 0x000fca00078e0004 */
[----:B------:R4:W-:Y:S02]  /*0560*/  STG.E.64 desc[UR14][R6.64], RZ ;  /* 0x000000ff06007986 */ /* 0x0009e4000c101b0e */
.L_x_95:
[----:B-1234-:R-:W-:Y:S01]  /*0570*/  MOV R4, UR6 ;  /* 0x0000000600047c02 */ /* 0x01efe20008000f00 */
[----:B------:R-:W-:Y:S01]  /*0580*/  @!P0 IMAD R3, R3, UR13, R0 ;  /* 0x0000000d03038c24 */ /* 0x000fe2000f8e0200 */
[----:B------:R-:W-:-:S03]  /*0590*/  MOV R5, UR7 ;  /* 0x0000000700057c02 */ /* 0x000fc60008000f00 */
[----:B------:R-:W-:-:S05]  /*05a0*/  @!P0 IMAD.WIDE R2, R3, 0x8, R4 ;  /* 0x0000000803028825 */ /* 0x000fca00078e0204 */
[----:B0-----:R3:W-:Y:S02]  /*05b0*/  @!P0 STG.E.64 desc[UR14][R2.64], RZ ;  /* 0x000000ff02008986 */ /* 0x0017e4000c101b0e */
.L_x_91:
[----:B---3--:R-:W3:Y:S01]  /*05c0*/  LDC.64 R2, c[0x0][0x380] ;  /* 0x0000e000ff027b82 */ /* 0x008ee20000000a00 */
[----:B--2---:R-:W-:Y:S02]  /*05d0*/  IMAD R7, R0, UR13, R0 ;  /* 0x0000000d00077c24 */ /* 0x004fe4000f8e0200 */
[----:B-1----:R-:W-:Y:S01]  /*05e0*/  HFMA2 R4, -RZ, RZ, 0, 0 ;  /* 0x00000000ff047431 */ /* 0x002fe200000001ff */
[----:B------:R-:W-:Y:S01]  /*05f0*/  MOV R5, 0x3ff00000 ;  /* 0x3ff0000000057802 */ /* 0x000fe20000000f00 */
[----:B---3--:R-:W-:-:S05]  /*0600*/  IMAD.WIDE R2, R7, 0x8, R2 ;  /* 0x0000000807027825 */ /* 0x008fca00078e0202 */
[----:B0-----:R-:W-:Y:S01]  /*0610*/  STG.E.64 desc[UR14][R2.64], R4 ;  /* 0x0000000402007986 */ /* 0x001fe2000c101b0e */
[----:B------:R-:W-:Y:S05]  /*0620*/  EXIT ;  /* 0x000000000000794d */ /* 0x000fea0003800000 */
.L_x_96:
        /* <DEDUP_REMOVED lines=13> */
.L_x_103:


//--------------------- .nv.shared.reserved.0     --------------------------
	.section	.nv.shared.reserved.0,"aw",@nobits
	.weak		__nv_reservedSMEM_offset_0_alias
	.size		__nv_reservedSMEM_offset_0_alias, 0, 64
	.other		__nv_reservedSMEM_offset_0_alias,@"STO_CUDA_RESERVED_SHARED STV_DEFAULT"
__nv_reservedSMEM_offset_0_alias:
	.zero		0
	.zero		64


//--------------------- .nv.constant0._Z18Householder_step_5PdS_S_i --------------------------
	.section	.nv.constant0._Z18Householder_step_5PdS_S_i,"a",@progbits
	.sectionflags	@""
	.align	4
.nv.constant0._Z18Householder_step_5PdS_S_i:
	.zero		924


//--------------------- .nv.constant0._Z18Householder_step_4PdS_S_S_dii --------------------------
	.section	.nv.constant0._Z18Householder_step_4PdS_S_S_dii,"a",@progbits
	.sectionflags	@""
	.align	4
.nv.constant0._Z18Householder_step_4PdS_S_S_dii:
	.zero		944


//--------------------- .nv.constant0._Z18Householder_step_3PdS_S_S_dii --------------------------
	.section	.nv.constant0._Z18Householder_step_3PdS_S_S_dii,"a",@progbits
	.sectionflags	@""
	.align	4
.nv.constant0._Z18Householder_step_3PdS_S_S_dii:
	.zero		944


//--------------------- .nv.constant0._Z18Householder_step_2PdS_S_S_S_dii --------------------------
	.section	.nv.constant0._Z18Householder_step_2PdS_S_S_S_dii,"a",@progbits
	.sectionflags	@""
	.align	4
.nv.constant0._Z18Householder_step_2PdS_S_S_S_dii:
	.zero		952


//--------------------- .nv.constant0._Z18Householder_step_1PdS_S_ii --------------------------
	.section	.nv.constant0._Z18Householder_step_1PdS_S_ii,"a",@progbits
	.sectionflags	@""
	.align	4
.nv.constant0._Z18Householder_step_1PdS_S_ii:
	.zero		928


//--------------------- .nv.constant0._Z18Householder_step_0Pdi --------------------------
	.section	.nv.constant0._Z18Householder_step_0Pdi,"a",@progbits
	.sectionflags	@""
	.align	4
.nv.constant0._Z18Householder_step_0Pdi:
	.zero		908


//--------------------- SYMBOLS --------------------------

	.type		.nv.reservedSmem.offset0,@object
	.size		.nv.reservedSmem.offset0,0x4
